//
// Generated by NVIDIA NVVM Compiler
//
// Compiler Build ID: CL-36424714
// Cuda compilation tools, release 13.0, V13.0.88
// Based on NVVM 20.0.0
//

.version 9.0
.target sm_100
.address_size 64

	// .globl	_Z21online_softmax_kernelPfS_i

.visible .entry _Z21online_softmax_kernelPfS_i(
	.param .u64 .ptr .align 1 _Z21online_softmax_kernelPfS_i_param_0,
	.param .u64 .ptr .align 1 _Z21online_softmax_kernelPfS_i_param_1,
	.param .u32 _Z21online_softmax_kernelPfS_i_param_2
)
{
	.reg .pred 	%p<18>;
	.reg .b32 	%r<105>;
	.reg .b32 	%f<417>;
	.reg .b64 	%rd<26>;

	ld.param.u64 	%rd6, [_Z21online_softmax_kernelPfS_i_param_0];
	ld.param.u64 	%rd7, [_Z21online_softmax_kernelPfS_i_param_1];
	ld.param.u32 	%r25, [_Z21online_softmax_kernelPfS_i_param_2];
	cvta.to.global.u64 	%rd1, %rd7;
	cvta.to.global.u64 	%rd2, %rd6;
	mov.u32 	%r26, %ctaid.x;
	mov.u32 	%r27, %ntid.x;
	mov.u32 	%r28, %tid.x;
	mad.lo.s32 	%r1, %r26, %r27, %r28;
	setp.ge.s32 	%p1, %r1, %r25;
	@%p1 bra 	$L__BB0_22;
	setp.lt.s32 	%p2, %r25, 1;
	mov.f32 	%f414, 0f00000000;
	mov.f32 	%f413, 0fFF800000;
	@%p2 bra 	$L__BB0_10;
	and.b32  	%r2, %r25, 3;
	setp.lt.u32 	%p3, %r25, 4;
	mov.f32 	%f413, 0fFF800000;
	mov.f32 	%f414, 0f00000000;
	mov.b32 	%r96, 0;
	@%p3 bra 	$L__BB0_5;
	and.b32  	%r96, %r25, 2147483644;
	neg.s32 	%r99, %r96;
	add.s64 	%rd3, %rd2, 8;
	mov.f32 	%f413, 0fFF800000;
	mov.f32 	%f414, 0f00000000;
	mov.u32 	%r98, %r1;
$L__BB0_4:
	.pragma "nounroll";
	mul.wide.s32 	%rd8, %r98, 4;
	add.s64 	%rd9, %rd3, %rd8;
	ld.global.f32 	%f26, [%rd9+-8];
	max.f32 	%f27, %f26, %f413;
	sub.f32 	%f28, %f413, %f27;
	fma.rn.f32 	%f29, %f28, 0f3BBB989D, 0f3F000000;
	cvt.sat.f32.f32 	%f30, %f29;
	mov.f32 	%f31, 0f4B400001;
	mov.f32 	%f32, 0f437C0000;
	fma.rm.f32 	%f33, %f30, %f32, %f31;
	add.f32 	%f34, %f33, 0fCB40007F;
	neg.f32 	%f35, %f34;
	fma.rn.f32 	%f36, %f28, 0f3FB8AA3B, %f35;
	fma.rn.f32 	%f37, %f28, 0f32A57060, %f36;
	mov.b32 	%r30, %f33;
	shl.b32 	%r31, %r30, 23;
	mov.b32 	%f38, %r31;
	ex2.approx.ftz.f32 	%f39, %f37;
	mul.f32 	%f40, %f39, %f38;
	mul.f32 	%f41, %f414, %f40;
	sub.f32 	%f42, %f26, %f27;
	fma.rn.f32 	%f43, %f42, 0f3BBB989D, 0f3F000000;
	cvt.sat.f32.f32 	%f44, %f43;
	fma.rm.f32 	%f45, %f44, %f32, %f31;
	add.f32 	%f46, %f45, 0fCB40007F;
	neg.f32 	%f47, %f46;
	fma.rn.f32 	%f48, %f42, 0f3FB8AA3B, %f47;
	fma.rn.f32 	%f49, %f42, 0f32A57060, %f48;
	mov.b32 	%r32, %f45;
	shl.b32 	%r33, %r32, 23;
	mov.b32 	%f50, %r33;
	ex2.approx.ftz.f32 	%f51, %f49;
	fma.rn.f32 	%f52, %f51, %f50, %f41;
	ld.global.f32 	%f53, [%rd9+-4];
	max.f32 	%f54, %f53, %f27;
	sub.f32 	%f55, %f27, %f54;
	fma.rn.f32 	%f56, %f55, 0f3BBB989D, 0f3F000000;
	cvt.sat.f32.f32 	%f57, %f56;
	fma.rm.f32 	%f58, %f57, %f32, %f31;
	add.f32 	%f59, %f58, 0fCB40007F;
	neg.f32 	%f60, %f59;
	fma.rn.f32 	%f61, %f55, 0f3FB8AA3B, %f60;
	fma.rn.f32 	%f62, %f55, 0f32A57060, %f61;
	mov.b32 	%r34, %f58;
	shl.b32 	%r35, %r34, 23;
	mov.b32 	%f63, %r35;
	ex2.approx.ftz.f32 	%f64, %f62;
	mul.f32 	%f65, %f64, %f63;
	mul.f32 	%f66, %f52, %f65;
	sub.f32 	%f67, %f53, %f54;
	fma.rn.f32 	%f68, %f67, 0f3BBB989D, 0f3F000000;
	cvt.sat.f32.f32 	%f69, %f68;
	fma.rm.f32 	%f70, %f69, %f32, %f31;
	add.f32 	%f71, %f70, 0fCB40007F;
	neg.f32 	%f72, %f71;
	fma.rn.f32 	%f73, %f67, 0f3FB8AA3B, %f72;
	fma.rn.f32 	%f74, %f67, 0f32A57060, %f73;
	mov.b32 	%r36, %f70;
	shl.b32 	%r37, %r36, 23;
	mov.b32 	%f75, %r37;
	ex2.approx.ftz.f32 	%f76, %f74;
	fma.rn.f32 	%f77, %f76, %f75, %f66;
	ld.global.f32 	%f78, [%rd9];
	max.f32 	%f79, %f78, %f54;
	sub.f32 	%f80, %f54, %f79;
	fma.rn.f32 	%f81, %f80, 0f3BBB989D, 0f3F000000;
	cvt.sat.f32.f32 	%f82, %f81;
	fma.rm.f32 	%f83, %f82, %f32, %f31;
	add.f32 	%f84, %f83, 0fCB40007F;
	neg.f32 	%f85, %f84;
	fma.rn.f32 	%f86, %f80, 0f3FB8AA3B, %f85;
	fma.rn.f32 	%f87, %f80, 0f32A57060, %f86;
	mov.b32 	%r38, %f83;
	shl.b32 	%r39, %r38, 23;
	mov.b32 	%f88, %r39;
	ex2.approx.ftz.f32 	%f89, %f87;
	mul.f32 	%f90, %f89, %f88;
	mul.f32 	%f91, %f77, %f90;
	sub.f32 	%f92, %f78, %f79;
	fma.rn.f32 	%f93, %f92, 0f3BBB989D, 0f3F000000;
	cvt.sat.f32.f32 	%f94, %f93;
	fma.rm.f32 	%f95, %f94, %f32, %f31;
	add.f32 	%f96, %f95, 0fCB40007F;
	neg.f32 	%f97, %f96;
	fma.rn.f32 	%f98, %f92, 0f3FB8AA3B, %f97;
	fma.rn.f32 	%f99, %f92, 0f32A57060, %f98;
	mov.b32 	%r40, %f95;
	shl.b32 	%r41, %r40, 23;
	mov.b32 	%f100, %r41;
	ex2.approx.ftz.f32 	%f101, %f99;
	fma.rn.f32 	%f102, %f101, %f100, %f91;
	ld.global.f32 	%f103, [%rd9+4];
	max.f32 	%f413, %f103, %f79;
	sub.f32 	%f104, %f79, %f413;
	fma.rn.f32 	%f105, %f104, 0f3BBB989D, 0f3F000000;
	cvt.sat.f32.f32 	%f106, %f105;
	fma.rm.f32 	%f107, %f106, %f32, %f31;
	add.f32 	%f108, %f107, 0fCB40007F;
	neg.f32 	%f109, %f108;
	fma.rn.f32 	%f110, %f104, 0f3FB8AA3B, %f109;
	fma.rn.f32 	%f111, %f104, 0f32A57060, %f110;
	mov.b32 	%r42, %f107;
	shl.b32 	%r43, %r42, 23;
	mov.b32 	%f112, %r43;
	ex2.approx.ftz.f32 	%f113, %f111;
	mul.f32 	%f114, %f113, %f112;
	mul.f32 	%f115, %f102, %f114;
	sub.f32 	%f116, %f103, %f413;
	fma.rn.f32 	%f117, %f116, 0f3BBB989D, 0f3F000000;
	cvt.sat.f32.f32 	%f118, %f117;
	fma.rm.f32 	%f119, %f118, %f32, %f31;
	add.f32 	%f120, %f119, 0fCB40007F;
	neg.f32 	%f121, %f120;
	fma.rn.f32 	%f122, %f116, 0f3FB8AA3B, %f121;
	fma.rn.f32 	%f123, %f116, 0f32A57060, %f122;
	mov.b32 	%r44, %f119;
	shl.b32 	%r45, %r44, 23;
	mov.b32 	%f124, %r45;
	ex2.approx.ftz.f32 	%f125, %f123;
	fma.rn.f32 	%f414, %f125, %f124, %f115;
	add.s32 	%r99, %r99, 4;
	add.s32 	%r98, %r98, 4;
	setp.eq.s32 	%p4, %r99, 0;
	@%p4 bra 	$L__BB0_5;
	bra.uni 	$L__BB0_4;
$L__BB0_5:
	setp.eq.s32 	%p5, %r2, 0;
	@%p5 bra 	$L__BB0_10;
	setp.eq.s32 	%p6, %r2, 1;
	@%p6 bra 	$L__BB0_8;
	add.s32 	%r46, %r96, %r1;
	mul.wide.s32 	%rd10, %r46, 4;
	add.s64 	%rd11, %rd2, %rd10;
	ld.global.f32 	%f127, [%rd11];
	max.f32 	%f128, %f127, %f413;
	sub.f32 	%f129, %f413, %f128;
	fma.rn.f32 	%f130, %f129, 0f3BBB989D, 0f3F000000;
	cvt.sat.f32.f32 	%f131, %f130;
	mov.f32 	%f132, 0f4B400001;
	mov.f32 	%f133, 0f437C0000;
	fma.rm.f32 	%f134, %f131, %f133, %f132;
	add.f32 	%f135, %f134, 0fCB40007F;
	neg.f32 	%f136, %f135;
	fma.rn.f32 	%f137, %f129, 0f3FB8AA3B, %f136;
	fma.rn.f32 	%f138, %f129, 0f32A57060, %f137;
	mov.b32 	%r47, %f134;
	shl.b32 	%r48, %r47, 23;
	mov.b32 	%f139, %r48;
	ex2.approx.ftz.f32 	%f140, %f138;
	mul.f32 	%f141, %f140, %f139;
	mul.f32 	%f142, %f414, %f141;
	sub.f32 	%f143, %f127, %f128;
	fma.rn.f32 	%f144, %f143, 0f3BBB989D, 0f3F000000;
	cvt.sat.f32.f32 	%f145, %f144;
	fma.rm.f32 	%f146, %f145, %f133, %f132;
	add.f32 	%f147, %f146, 0fCB40007F;
	neg.f32 	%f148, %f147;
	fma.rn.f32 	%f149, %f143, 0f3FB8AA3B, %f148;
	fma.rn.f32 	%f150, %f143, 0f32A57060, %f149;
	mov.b32 	%r49, %f146;
	shl.b32 	%r50, %r49, 23;
	mov.b32 	%f151, %r50;
	ex2.approx.ftz.f32 	%f152, %f150;
	fma.rn.f32 	%f153, %f152, %f151, %f142;
	ld.global.f32 	%f154, [%rd11+4];
	max.f32 	%f413, %f154, %f128;
	sub.f32 	%f155, %f128, %f413;
	fma.rn.f32 	%f156, %f155, 0f3BBB989D, 0f3F000000;
	cvt.sat.f32.f32 	%f157, %f156;
	fma.rm.f32 	%f158, %f157, %f133, %f132;
	add.f32 	%f159, %f158, 0fCB40007F;
	neg.f32 	%f160, %f159;
	fma.rn.f32 	%f161, %f155, 0f3FB8AA3B, %f160;
	fma.rn.f32 	%f162, %f155, 0f32A57060, %f161;
	mov.b32 	%r51, %f158;
	shl.b32 	%r52, %r51, 23;
	mov.b32 	%f163, %r52;
	ex2.approx.ftz.f32 	%f164, %f162;
	mul.f32 	%f165, %f164, %f163;
	mul.f32 	%f166, %f153, %f165;
	sub.f32 	%f167, %f154, %f413;
	fma.rn.f32 	%f168, %f167, 0f3BBB989D, 0f3F000000;
	cvt.sat.f32.f32 	%f169, %f168;
	fma.rm.f32 	%f170, %f169, %f133, %f132;
	add.f32 	%f171, %f170, 0fCB40007F;
	neg.f32 	%f172, %f171;
	fma.rn.f32 	%f173, %f167, 0f3FB8AA3B, %f172;
	fma.rn.f32 	%f174, %f167, 0f32A57060, %f173;
	mov.b32 	%r53, %f170;
	shl.b32 	%r54, %r53, 23;
	mov.b32 	%f175, %r54;
	ex2.approx.ftz.f32 	%f176, %f174;
	fma.rn.f32 	%f414, %f176, %f175, %f166;
	add.s32 	%r96, %r96, 2;
$L__BB0_8:
	and.b32  	%r55, %r25, 1;
	setp.eq.b32 	%p7, %r55, 1;
	not.pred 	%p8, %p7;
	@%p8 bra 	$L__BB0_10;
	add.s32 	%r56, %r96, %r1;
	mul.wide.s32 	%rd12, %r56, 4;
	add.s64 	%rd13, %rd2, %rd12;
	ld.global.f32 	%f177, [%rd13];
	max.f32 	%f11, %f177, %f413;
	sub.f32 	%f178, %f413, %f11;
	fma.rn.f32 	%f179, %f178, 0f3BBB989D, 0f3F000000;
	cvt.sat.f32.f32 	%f180, %f179;
	mov.f32 	%f181, 0f4B400001;
	mov.f32 	%f182, 0f437C0000;
	fma.rm.f32 	%f183, %f180, %f182, %f181;
	add.f32 	%f184, %f183, 0fCB40007F;
	neg.f32 	%f185, %f184;
	fma.rn.f32 	%f186, %f178, 0f3FB8AA3B, %f185;
	fma.rn.f32 	%f187, %f178, 0f32A57060, %f186;
	mov.b32 	%r57, %f183;
	shl.b32 	%r58, %r57, 23;
	mov.b32 	%f188, %r58;
	ex2.approx.ftz.f32 	%f189, %f187;
	mul.f32 	%f190, %f189, %f188;
	mul.f32 	%f191, %f414, %f190;
	sub.f32 	%f192, %f177, %f11;
	fma.rn.f32 	%f193, %f192, 0f3BBB989D, 0f3F000000;
	cvt.sat.f32.f32 	%f194, %f193;
	fma.rm.f32 	%f195, %f194, %f182, %f181;
	add.f32 	%f196, %f195, 0fCB40007F;
	neg.f32 	%f197, %f196;
	fma.rn.f32 	%f198, %f192, 0f3FB8AA3B, %f197;
	fma.rn.f32 	%f199, %f192, 0f32A57060, %f198;
	mov.b32 	%r59, %f195;
	shl.b32 	%r60, %r59, 23;
	mov.b32 	%f200, %r60;
	ex2.approx.ftz.f32 	%f201, %f199;
	fma.rn.f32 	%f414, %f201, %f200, %f191;
	mov.f32 	%f413, %f11;
$L__BB0_10:
	setp.lt.s32 	%p9, %r25, 1;
	@%p9 bra 	$L__BB0_22;
	and.b32  	%r8, %r25, 7;
	setp.lt.u32 	%p10, %r25, 8;
	mov.b32 	%r102, 0;
	@%p10 bra 	$L__BB0_14;
	and.b32  	%r102, %r25, 2147483640;
	neg.s32 	%r101, %r102;
	add.s64 	%rd4, %rd2, 16;
	add.s64 	%rd5, %rd1, 16;
	mov.u32 	%r100, %r1;
$L__BB0_13:
	.pragma "nounroll";
	mul.wide.s32 	%rd14, %r100, 4;
	add.s64 	%rd15, %rd4, %rd14;
	add.s64 	%rd16, %rd5, %rd14;
	ld.global.f32 	%f202, [%rd15+-16];
	sub.f32 	%f203, %f202, %f413;
	fma.rn.f32 	%f204, %f203, 0f3BBB989D, 0f3F000000;
	cvt.sat.f32.f32 	%f205, %f204;
	mov.f32 	%f206, 0f4B400001;
	mov.f32 	%f207, 0f437C0000;
	fma.rm.f32 	%f208, %f205, %f207, %f206;
	add.f32 	%f209, %f208, 0fCB40007F;
	neg.f32 	%f210, %f209;
	fma.rn.f32 	%f211, %f203, 0f3FB8AA3B, %f210;
	fma.rn.f32 	%f212, %f203, 0f32A57060, %f211;
	mov.b32 	%r62, %f208;
	shl.b32 	%r63, %r62, 23;
	mov.b32 	%f213, %r63;
	ex2.approx.ftz.f32 	%f214, %f212;
	mul.f32 	%f215, %f214, %f213;
	div.rn.f32 	%f216, %f215, %f414;
	st.global.f32 	[%rd16+-16], %f216;
	ld.global.f32 	%f217, [%rd15+-12];
	sub.f32 	%f218, %f217, %f413;
	fma.rn.f32 	%f219, %f218, 0f3BBB989D, 0f3F000000;
	cvt.sat.f32.f32 	%f220, %f219;
	fma.rm.f32 	%f221, %f220, %f207, %f206;
	add.f32 	%f222, %f221, 0fCB40007F;
	neg.f32 	%f223, %f222;
	fma.rn.f32 	%f224, %f218, 0f3FB8AA3B, %f223;
	fma.rn.f32 	%f225, %f218, 0f32A57060, %f224;
	mov.b32 	%r64, %f221;
	shl.b32 	%r65, %r64, 23;
	mov.b32 	%f226, %r65;
	ex2.approx.ftz.f32 	%f227, %f225;
	mul.f32 	%f228, %f227, %f226;
	div.rn.f32 	%f229, %f228, %f414;
	st.global.f32 	[%rd16+-12], %f229;
	ld.global.f32 	%f230, [%rd15+-8];
	sub.f32 	%f231, %f230, %f413;
	fma.rn.f32 	%f232, %f231, 0f3BBB989D, 0f3F000000;
	cvt.sat.f32.f32 	%f233, %f232;
	fma.rm.f32 	%f234, %f233, %f207, %f206;
	add.f32 	%f235, %f234, 0fCB40007F;
	neg.f32 	%f236, %f235;
	fma.rn.f32 	%f237, %f231, 0f3FB8AA3B, %f236;
	fma.rn.f32 	%f238, %f231, 0f32A57060, %f237;
	mov.b32 	%r66, %f234;
	shl.b32 	%r67, %r66, 23;
	mov.b32 	%f239, %r67;
	ex2.approx.ftz.f32 	%f240, %f238;
	mul.f32 	%f241, %f240, %f239;
	div.rn.f32 	%f242, %f241, %f414;
	st.global.f32 	[%rd16+-8], %f242;
	ld.global.f32 	%f243, [%rd15+-4];
	sub.f32 	%f244, %f243, %f413;
	fma.rn.f32 	%f245, %f244, 0f3BBB989D, 0f3F000000;
	cvt.sat.f32.f32 	%f246, %f245;
	fma.rm.f32 	%f247, %f246, %f207, %f206;
	add.f32 	%f248, %f247, 0fCB40007F;
	neg.f32 	%f249, %f248;
	fma.rn.f32 	%f250, %f244, 0f3FB8AA3B, %f249;
	fma.rn.f32 	%f251, %f244, 0f32A57060, %f250;
	mov.b32 	%r68, %f247;
	shl.b32 	%r69, %r68, 23;
	mov.b32 	%f252, %r69;
	ex2.approx.ftz.f32 	%f253, %f251;
	mul.f32 	%f254, %f253, %f252;
	div.rn.f32 	%f255, %f254, %f414;
	st.global.f32 	[%rd16+-4], %f255;
	ld.global.f32 	%f256, [%rd15];
	sub.f32 	%f257, %f256, %f413;
	fma.rn.f32 	%f258, %f257, 0f3BBB989D, 0f3F000000;
	cvt.sat.f32.f32 	%f259, %f258;
	fma.rm.f32 	%f260, %f259, %f207, %f206;
	add.f32 	%f261, %f260, 0fCB40007F;
	neg.f32 	%f262, %f261;
	fma.rn.f32 	%f263, %f257, 0f3FB8AA3B, %f262;
	fma.rn.f32 	%f264, %f257, 0f32A57060, %f263;
	mov.b32 	%r70, %f260;
	shl.b32 	%r71, %r70, 23;
	mov.b32 	%f265, %r71;
	ex2.approx.ftz.f32 	%f266, %f264;
	mul.f32 	%f267, %f266, %f265;
	div.rn.f32 	%f268, %f267, %f414;
	st.global.f32 	[%rd16], %f268;
	ld.global.f32 	%f269, [%rd15+4];
	sub.f32 	%f270, %f269, %f413;
	fma.rn.f32 	%f271, %f270, 0f3BBB989D, 0f3F000000;
	cvt.sat.f32.f32 	%f272, %f271;
	fma.rm.f32 	%f273, %f272, %f207, %f206;
	add.f32 	%f274, %f273, 0fCB40007F;
	neg.f32 	%f275, %f274;
	fma.rn.f32 	%f276, %f270, 0f3FB8AA3B, %f275;
	fma.rn.f32 	%f277, %f270, 0f32A57060, %f276;
	mov.b32 	%r72, %f273;
	shl.b32 	%r73, %r72, 23;
	mov.b32 	%f278, %r73;
	ex2.approx.ftz.f32 	%f279, %f277;
	mul.f32 	%f280, %f279, %f278;
	div.rn.f32 	%f281, %f280, %f414;
	st.global.f32 	[%rd16+4], %f281;
	ld.global.f32 	%f282, [%rd15+8];
	sub.f32 	%f283, %f282, %f413;
	fma.rn.f32 	%f284, %f283, 0f3BBB989D, 0f3F000000;
	cvt.sat.f32.f32 	%f285, %f284;
	fma.rm.f32 	%f286, %f285, %f207, %f206;
	add.f32 	%f287, %f286, 0fCB40007F;
	neg.f32 	%f288, %f287;
	fma.rn.f32 	%f289, %f283, 0f3FB8AA3B, %f288;
	fma.rn.f32 	%f290, %f283, 0f32A57060, %f289;
	mov.b32 	%r74, %f286;
	shl.b32 	%r75, %r74, 23;
	mov.b32 	%f291, %r75;
	ex2.approx.ftz.f32 	%f292, %f290;
	mul.f32 	%f293, %f292, %f291;
	div.rn.f32 	%f294, %f293, %f414;
	st.global.f32 	[%rd16+8], %f294;
	ld.global.f32 	%f295, [%rd15+12];
	sub.f32 	%f296, %f295, %f413;
	fma.rn.f32 	%f297, %f296, 0f3BBB989D, 0f3F000000;
	cvt.sat.f32.f32 	%f298, %f297;
	fma.rm.f32 	%f299, %f298, %f207, %f206;
	add.f32 	%f300, %f299, 0fCB40007F;
	neg.f32 	%f301, %f300;
	fma.rn.f32 	%f302, %f296, 0f3FB8AA3B, %f301;
	fma.rn.f32 	%f303, %f296, 0f32A57060, %f302;
	mov.b32 	%r76, %f299;
	shl.b32 	%r77, %r76, 23;
	mov.b32 	%f304, %r77;
	ex2.approx.ftz.f32 	%f305, %f303;
	mul.f32 	%f306, %f305, %f304;
	div.rn.f32 	%f307, %f306, %f414;
	st.global.f32 	[%rd16+12], %f307;
	add.s32 	%r101, %r101, 8;
	add.s32 	%r100, %r100, 8;
	setp.ne.s32 	%p11, %r101, 0;
	@%p11 bra 	$L__BB0_13;
$L__BB0_14:
	setp.eq.s32 	%p12, %r8, 0;
	@%p12 bra 	$L__BB0_22;
	and.b32  	%r20, %r25, 3;
	setp.lt.u32 	%p13, %r8, 4;
	@%p13 bra 	$L__BB0_17;
	add.s32 	%r78, %r102, %r1;
	mul.wide.s32 	%rd17, %r78, 4;
	add.s64 	%rd18, %rd2, %rd17;
	ld.global.f32 	%f308, [%rd18];
	sub.f32 	%f309, %f308, %f413;
	fma.rn.f32 	%f310, %f309, 0f3BBB989D, 0f3F000000;
	cvt.sat.f32.f32 	%f311, %f310;
	mov.f32 	%f312, 0f4B400001;
	mov.f32 	%f313, 0f437C0000;
	fma.rm.f32 	%f314, %f311, %f313, %f312;
	add.f32 	%f315, %f314, 0fCB40007F;
	neg.f32 	%f316, %f315;
	fma.rn.f32 	%f317, %f309, 0f3FB8AA3B, %f316;
	fma.rn.f32 	%f318, %f309, 0f32A57060, %f317;
	mov.b32 	%r79, %f314;
	shl.b32 	%r80, %r79, 23;
	mov.b32 	%f319, %r80;
	ex2.approx.ftz.f32 	%f320, %f318;
	mul.f32 	%f321, %f320, %f319;
	div.rn.f32 	%f322, %f321, %f414;
	add.s64 	%rd19, %rd1, %rd17;
	st.global.f32 	[%rd19], %f322;
	ld.global.f32 	%f323, [%rd18+4];
	sub.f32 	%f324, %f323, %f413;
	fma.rn.f32 	%f325, %f324, 0f3BBB989D, 0f3F000000;
	cvt.sat.f32.f32 	%f326, %f325;
	fma.rm.f32 	%f327, %f326, %f313, %f312;
	add.f32 	%f328, %f327, 0fCB40007F;
	neg.f32 	%f329, %f328;
	fma.rn.f32 	%f330, %f324, 0f3FB8AA3B, %f329;
	fma.rn.f32 	%f331, %f324, 0f32A57060, %f330;
	mov.b32 	%r81, %f327;
	shl.b32 	%r82, %r81, 23;
	mov.b32 	%f332, %r82;
	ex2.approx.ftz.f32 	%f333, %f331;
	mul.f32 	%f334, %f333, %f332;
	div.rn.f32 	%f335, %f334, %f414;
	st.global.f32 	[%rd19+4], %f335;
	ld.global.f32 	%f336, [%rd18+8];
	sub.f32 	%f337, %f336, %f413;
	fma.rn.f32 	%f338, %f337, 0f3BBB989D, 0f3F000000;
	cvt.sat.f32.f32 	%f339, %f338;
	fma.rm.f32 	%f340, %f339, %f313, %f312;
	add.f32 	%f341, %f340, 0fCB40007F;
	neg.f32 	%f342, %f341;
	fma.rn.f32 	%f343, %f337, 0f3FB8AA3B, %f342;
	fma.rn.f32 	%f344, %f337, 0f32A57060, %f343;
	mov.b32 	%r83, %f340;
	shl.b32 	%r84, %r83, 23;
	mov.b32 	%f345, %r84;
	ex2.approx.ftz.f32 	%f346, %f344;
	mul.f32 	%f347, %f346, %f345;
	div.rn.f32 	%f348, %f347, %f414;
	st.global.f32 	[%rd19+8], %f348;
	ld.global.f32 	%f349, [%rd18+12];
	sub.f32 	%f350, %f349, %f413;
	fma.rn.f32 	%f351, %f350, 0f3BBB989D, 0f3F000000;
	cvt.sat.f32.f32 	%f352, %f351;
	fma.rm.f32 	%f353, %f352, %f313, %f312;
	add.f32 	%f354, %f353, 0fCB40007F;
	neg.f32 	%f355, %f354;
	fma.rn.f32 	%f356, %f350, 0f3FB8AA3B, %f355;
	fma.rn.f32 	%f357, %f350, 0f32A57060, %f356;
	mov.b32 	%r85, %f353;
	shl.b32 	%r86, %r85, 23;
	mov.b32 	%f358, %r86;
	ex2.approx.ftz.f32 	%f359, %f357;
	mul.f32 	%f360, %f359, %f358;
	div.rn.f32 	%f361, %f360, %f414;
	st.global.f32 	[%rd19+12], %f361;
	add.s32 	%r102, %r102, 4;
$L__BB0_17:
	setp.eq.s32 	%p14, %r20, 0;
	@%p14 bra 	$L__BB0_22;
	setp.eq.s32 	%p15, %r20, 1;
	@%p15 bra 	$L__BB0_20;
	add.s32 	%r87, %r102, %r1;
	mul.wide.s32 	%rd20, %r87, 4;
	add.s64 	%rd21, %rd2, %rd20;
	ld.global.f32 	%f362, [%rd21];
	sub.f32 	%f363, %f362, %f413;
	fma.rn.f32 	%f364, %f363, 0f3BBB989D, 0f3F000000;
	cvt.sat.f32.f32 	%f365, %f364;
	mov.f32 	%f366, 0f4B400001;
	mov.f32 	%f367, 0f437C0000;
	fma.rm.f32 	%f368, %f365, %f367, %f366;
	add.f32 	%f369, %f368, 0fCB40007F;
	neg.f32 	%f370, %f369;
	fma.rn.f32 	%f371, %f363, 0f3FB8AA3B, %f370;
	fma.rn.f32 	%f372, %f363, 0f32A57060, %f371;
	mov.b32 	%r88, %f368;
	shl.b32 	%r89, %r88, 23;
	mov.b32 	%f373, %r89;
	ex2.approx.ftz.f32 	%f374, %f372;
	mul.f32 	%f375, %f374, %f373;
	div.rn.f32 	%f376, %f375, %f414;
	add.s64 	%rd22, %rd1, %rd20;
	st.global.f32 	[%rd22], %f376;
	ld.global.f32 	%f377, [%rd21+4];
	sub.f32 	%f378, %f377, %f413;
	fma.rn.f32 	%f379, %f378, 0f3BBB989D, 0f3F000000;
	cvt.sat.f32.f32 	%f380, %f379;
	fma.rm.f32 	%f381, %f380, %f367, %f366;
	add.f32 	%f382, %f381, 0fCB40007F;
	neg.f32 	%f383, %f382;
	fma.rn.f32 	%f384, %f378, 0f3FB8AA3B, %f383;
	fma.rn.f32 	%f385, %f378, 0f32A57060, %f384;
	mov.b32 	%r90, %f381;
	shl.b32 	%r91, %r90, 23;
	mov.b32 	%f386, %r91;
	ex2.approx.ftz.f32 	%f387, %f385;
	mul.f32 	%f388, %f387, %f386;
	div.rn.f32 	%f389, %f388, %f414;
	st.global.f32 	[%rd22+4], %f389;
	add.s32 	%r102, %r102, 2;
$L__BB0_20:
	and.b32  	%r92, %r25, 1;
	setp.eq.b32 	%p16, %r92, 1;
	not.pred 	%p17, %p16;
	@%p17 bra 	$L__BB0_22;
	add.s32 	%r93, %r102, %r1;
	mul.wide.s32 	%rd23, %r93, 4;
	add.s64 	%rd24, %rd2, %rd23;
	ld.global.f32 	%f390, [%rd24];
	sub.f32 	%f391, %f390, %f413;
	fma.rn.f32 	%f392, %f391, 0f3BBB989D, 0f3F000000;
	cvt.sat.f32.f32 	%f393, %f392;
	mov.f32 	%f394, 0f4B400001;
	mov.f32 	%f395, 0f437C0000;
	fma.rm.f32 	%f396, %f393, %f395, %f394;
	add.f32 	%f397, %f396, 0fCB40007F;
	neg.f32 	%f398, %f397;
	fma.rn.f32 	%f399, %f391, 0f3FB8AA3B, %f398;
	fma.rn.f32 	%f400, %f391, 0f32A57060, %f399;
	mov.b32 	%r94, %f396;
	shl.b32 	%r95, %r94, 23;
	mov.b32 	%f401, %r95;
	ex2.approx.ftz.f32 	%f402, %f400;
	mul.f32 	%f403, %f402, %f401;
	div.rn.f32 	%f404, %f403, %f414;
	add.s64 	%rd25, %rd1, %rd23;
	st.global.f32 	[%rd25], %f404;
$L__BB0_22:
	ret;

}


// ===== COMPILED SASS (sm_100) =====

	.target	sm_100

	.elftype	@"ET_EXEC"


//--------------------- .note.nv.tkinfo           --------------------------
	.section	.note.nv.tkinfo,"",@"SHT_NOTE"
	.sectionflags	@"SHF_NOTE_NV_TKINFO"
	.tkinfo
        /*0018*/ 	.word	0x00000002
        /*0030*/ 	.string	""
        /*0030*/ 	.string	"ptxas"
        /*0030*/ 	.string	"Cuda compilation tools, release 13.0, V13.0.88"
        /*0030*/ 	.string	"Build cuda_13.0.r13.0/compiler.36424714_0"
        /*0030*/ 	.string	"-arch sm_100 -m 64 "



//--------------------- .note.nv.cuinfo           --------------------------
	.section	.note.nv.cuinfo,"",@"SHT_NOTE"
	.sectionflags	@"SHF_NOTE_NV_CUINFO"
        /*0018*/ 	.short	0x0002
        /*001a*/ 	.short	0x0064
        /*001c*/ 	.short	0x0082
	.zero		2


//--------------------- .nv.info                  --------------------------
	.section	.nv.info,"",@"SHT_CUDA_INFO"
	.align	4


	//----- nvinfo : EIATTR_REGCOUNT
	.align		4
        /*0000*/ 	.byte	0x04, 0x2f
        /*0002*/ 	.short	(.L_1 - .L_0)
	.align		4
.L_0:
        /*0004*/ 	.word	index@(_Z21online_softmax_kernelPfS_i)
        /*0008*/ 	.word	0x0000001b


	//----- nvinfo : EIATTR_FRAME_SIZE
	.align		4
.L_1:
        /*000c*/ 	.byte	0x04, 0x11
        /*000e*/ 	.short	(.L_3 - .L_2)
	.align		4
.L_2:
        /*0010*/ 	.word	index@($__internal_0_$__cuda_sm3x_div_rn_noftz_f32_slowpath)
        /*0014*/ 	.word	0x00000000


	//----- nvinfo : EIATTR_FRAME_SIZE
	.align		4
.L_3:
        /*0018*/ 	.byte	0x04, 0x11
        /*001a*/ 	.short	(.L_5 - .L_4)
	.align		4
.L_4:
        /*001c*/ 	.word	index@(_Z21online_softmax_kernelPfS_i)
        /*0020*/ 	.word	0x00000000


	//----- nvinfo : EIATTR_MIN_STACK_SIZE
	.align		4
.L_5:
        /*0024*/ 	.byte	0x04, 0x12
        /*0026*/ 	.short	(.L_7 - .L_6)
	.align		4
.L_6:
        /*0028*/ 	.word	index@(_Z21online_softmax_kernelPfS_i)
        /*002c*/ 	.word	0x00000000
.L_7:


//--------------------- .nv.compat                --------------------------
	.section	.nv.compat,"",@"SHT_CUDA_COMPAT_INFO"
	.align	4
        /*0000*/ 	.byte	0x02, 0x09, 0x00, 0x00, 0x02, 0x02, 0x01, 0x00, 0x02, 0x05, 0x05, 0x00, 0x03, 0x07, 0x01, 0x01
        /*0010*/ 	.byte	0x02, 0x03, 0x00, 0x00, 0x02, 0x06, 0x01, 0x00, 0x04, 0x0b, 0x08, 0x00, 0x01, 0x00, 0x00, 0x00
        /*0020*/ 	.byte	0x00, 0x00, 0x00, 0x00


//--------------------- .nv.info._Z21online_softmax_kernelPfS_i --------------------------
	.section	.nv.info._Z21online_softmax_kernelPfS_i,"",@"SHT_CUDA_INFO"
	.sectionflags	@""
	.align	4


	//----- nvinfo : EIATTR_CUDA_API_VERSION
	.align		4
        /*0000*/ 	.byte	0x04, 0x37
        /*0002*/ 	.short	(.L_9 - .L_8)
.L_8:
        /*0004*/ 	.word	0x00000082


	//----- nvinfo : EIATTR_KPARAM_INFO
	.align		4
.L_9:
        /*0008*/ 	.byte	0x04, 0x17
        /*000a*/ 	.short	(.L_11 - .L_10)
.L_10:
        /*000c*/ 	.word	0x00000000
        /*0010*/ 	.short	0x0002
        /*0012*/ 	.short	0x0010
        /*0014*/ 	.byte	0x00, 0xf0, 0x11, 0x00


	//----- nvinfo : EIATTR_KPARAM_INFO
	.align		4
.L_11:
        /*0018*/ 	.byte	0x04, 0x17
        /*001a*/ 	.short	(.L_13 - .L_12)
.L_12:
        /*001c*/ 	.word	0x00000000
        /*0020*/ 	.short	0x0001
        /*0022*/ 	.short	0x0008
        /*0024*/ 	.byte	0x00, 0xf5, 0x21, 0x00


	//----- nvinfo : EIATTR_KPARAM_INFO
	.align		4
.L_13:
        /*0028*/ 	.byte	0x04, 0x17
        /*002a*/ 	.short	(.L_15 - .L_14)
.L_14:
        /*002c*/ 	.word	0x00000000
        /*0030*/ 	.short	0x0000
        /*0032*/ 	.short	0x0000
        /*0034*/ 	.byte	0x00, 0xf5, 0x21, 0x00


	//----- nvinfo : EIATTR_SPARSE_MMA_MASK
	.align		4
.L_15:
        /*0038*/ 	.byte	0x03, 0x50
        /*003a*/ 	.short	0x0000


	//----- nvinfo : EIATTR_MAXREG_COUNT
	.align		4
        /*003c*/ 	.byte	0x03, 0x1b
        /*003e*/ 	.short	0x00ff


	//----- nvinfo : EIATTR_MERCURY_ISA_VERSION
	.align		4
        /*0040*/ 	.byte	0x03, 0x5f
        /*0042*/ 	.short	0x0101


	//----- nvinfo : EIATTR_VRC_CTA_INIT_COUNT
	.align		4
        /*0044*/ 	.byte	0x02, 0x4a
	.zero		1
	.zero		1


	//----- nvinfo : EIATTR_EXIT_INSTR_OFFSETS
	.align		4
        /*0048*/ 	.byte	0x04, 0x1c
        /*004a*/ 	.short	(.L_17 - .L_16)


	//   ....[0]....
.L_16:
        /*004c*/ 	.word	0x00000070


	//   ....[1]....
        /*0050*/ 	.word	0x00000cd0


	//   ....[2]....
        /*0054*/ 	.word	0x00001b40


	//   ....[3]....
        /*0058*/ 	.word	0x00002280


	//   ....[4]....
        /*005c*/ 	.word	0x00002680


	//   ....[5]....
        /*0060*/ 	.word	0x00002890


	//----- nvinfo : EIATTR_CRS_STACK_SIZE
	.align		4
.L_17:
        /*0064*/ 	.byte	0x04, 0x1e
        /*0066*/ 	.short	(.L_19 - .L_18)
.L_18:
        /*0068*/ 	.word	0x00000000


	//----- nvinfo : EIATTR_CBANK_PARAM_SIZE
	.align		4
.L_19:
        /*006c*/ 	.byte	0x03, 0x19
        /*006e*/ 	.short	0x0014


	//----- nvinfo : EIATTR_PARAM_CBANK
	.align		4
        /*0070*/ 	.byte	0x04, 0x0a
        /*0072*/ 	.short	(.L_21 - .L_20)
	.align		4
.L_20:
        /*0074*/ 	.word	index@(.nv.constant0._Z21online_softmax_kernelPfS_i)
        /*0078*/ 	.short	0x0380
        /*007a*/ 	.short	0x0014


	//----- nvinfo : EIATTR_SW_WAR
	.align		4
.L_21:
        /*007c*/ 	.byte	0x04, 0x36
        /*007e*/ 	.short	(.L_23 - .L_22)
.L_22:
        /*0080*/ 	.word	0x00000008
.L_23:


//--------------------- .nv.callgraph             --------------------------
	.section	.nv.callgraph,"",@"SHT_CUDA_CALLGRAPH"
	.align	4
	.sectionentsize	8
	.align		4
        /*0000*/ 	.word	0x00000000
	.align		4
        /*0004*/ 	.word	0xffffffff
	.align		4
        /*0008*/ 	.word	0x00000000
	.align		4
        /*000c*/ 	.word	0xfffffffe
	.align		4
        /*0010*/ 	.word	0x00000000
	.align		4
        /*0014*/ 	.word	0xfffffffd
	.align		4
        /*0018*/ 	.word	0x00000000
	.align		4
        /*001c*/ 	.word	0xfffffffc


//--------------------- .text._Z21online_softmax_kernelPfS_i --------------------------
	.section	.text._Z21online_softmax_kernelPfS_i,"ax",@progbits
	.align	128
        .global         _Z21online_softmax_kernelPfS_i
        .type           _Z21online_softmax_kernelPfS_i,@function
        .size           _Z21online_softmax_kernelPfS_i,(.L_x_50 - _Z21online_softmax_kernelPfS_i)
        .other          _Z21online_softmax_kernelPfS_i,@"STO_CUDA_ENTRY STV_DEFAULT"
_Z21online_softmax_kernelPfS_i:
.text._Z21online_softmax_kernelPfS_i:
[----:B------:R-:W-:Y:S01]  /*0000*/  LDC R1, c[0x0][0x37c] ;  /* 0x0000df00ff017b82 */ /* 0x000fe20000000800 */
[----:B------:R-:W0:Y:S07]  /*0010*/  S2R R3, SR_TID.X ;  /* 0x0000000000037919 */ /* 0x000e2e0000002100 */
[----:B------:R-:W0:Y:S01]  /*0020*/  S2UR UR4, SR_CTAID.X ;  /* 0x00000000000479c3 */ /* 0x000e220000002500 */
[----:B------:R-:W1:Y:S07]  /*0030*/  LDCU UR10, c[0x0][0x390] ;  /* 0x00007200ff0a77ac */ /* 0x000e6e0008000800 */
[----:B------:R-:W0:Y:S02]  /*0040*/  LDC R4, c[0x0][0x360] ;  /* 0x0000d800ff047b82 */ /* 0x000e240000000800 */
[----:B0-----:R-:W-:-:S05]  /*0050*/  IMAD R4, R4, UR4, R3 ;  /* 0x0000000404047c24 */ /* 0x001fca000f8e0203 */
[----:B-1----:R-:W-:-:S13]  /*0060*/  ISETP.GE.AND P0, PT, R4, UR10, PT ;  /* 0x0000000a04007c0c */ /* 0x002fda000bf06270 */
[----:B------:R-:W-:Y:S05]  /*0070*/  @P0 EXIT ;  /* 0x000000000000094d */ /* 0x000fea0003800000 */
[----:B------:R-:W-:Y:S01]  /*0080*/  UISETP.GE.AND UP0, UPT, UR10, 0x1, UPT ;  /* 0x000000010a00788c */ /* 0x000fe2000bf06270 */
[----:B------:R-:W-:Y:S01]  /*0090*/  HFMA2 R3, -RZ, RZ, 0, 0 ;  /* 0x00000000ff037431 */ /* 0x000fe200000001ff */
[----:B------:R-:W-:Y:S01]  /*00a0*/  MOV R5, 0xff800000 ;  /* 0xff80000000057802 */ /* 0x000fe20000000f00 */
[----:B------:R-:W0:Y:S06]  /*00b0*/  LDCU.64 UR12, c[0x0][0x358] ;  /* 0x00006b00ff0c77ac */ /* 0x000e2c0008000a00 */
[----:B------:R-:W-:Y:S05]  /*00c0*/  BRA.U !UP0, `(.L_x_0) ;  /* 0x0000000908f87547 */ /* 0x000fea000b800000 */
[----:B------:R-:W-:Y:S01]  /*00d0*/  UISETP.GE.U32.AND UP1, UPT, UR10, 0x4, UPT ;  /* 0x000000040a00788c */ /* 0x000fe2000bf26070 */
[----:B------:R-:W-:Y:S01]  /*00e0*/  MOV R5, 0xff800000 ;  /* 0xff80000000057802 */ /* 0x000fe20000000f00 */
[----:B------:R-:W-:Y:S01]  /*00f0*/  ULOP3.LUT UR8, UR10, 0x3, URZ, 0xc0, !UPT ;  /* 0x000000030a087892 */ /* 0x000fe2000f8ec0ff */
[----:B------:R-:W-:Y:S01]  /*0100*/  MOV R3, RZ ;  /* 0x000000ff00037202 */ /* 0x000fe20000000f00 */
[----:B------:R-:W-:Y:S02]  /*0110*/  UMOV UR4, URZ ;  /* 0x000000ff00047c82 */ /* 0x000fe40008000000 */
[----:B------:R-:W-:-:S03]  /*0120*/  UISETP.NE.AND UP0, UPT, UR8, URZ, UPT ;  /* 0x000000ff0800728c */ /* 0x000fc6000bf05270 */
[----:B------:R-:W-:Y:S08]  /*0130*/  BRA.U !UP1, `(.L_x_1) ;  /* 0x0000000509947547 */ /* 0x000ff0000b800000 */
[----:B------:R-:W1:Y:S01]  /*0140*/  LDCU.64 UR6, c[0x0][0x380] ;  /* 0x00007000ff0677ac */ /* 0x000e620008000a00 */
[----:B------:R-:W-:Y:S01]  /*0150*/  HFMA2 R3, -RZ, RZ, 0, 0 ;  /* 0x00000000ff037431 */ /* 0x000fe200000001ff */
[----:B------:R-:W-:Y:S01]  /*0160*/  MOV R5, 0xff800000 ;  /* 0xff80000000057802 */ /* 0x000fe20000000f00 */
[----:B------:R-:W-:Y:S01]  /*0170*/  ULOP3.LUT UR4, UR10, 0x7ffffffc, URZ, 0xc0, !UPT ;  /* 0x7ffffffc0a047892 */ /* 0x000fe2000f8ec0ff */
[----:B------:R-:W-:-:S03]  /*0180*/  MOV R0, R4 ;  /* 0x0000000400007202 */ /* 0x000fc60000000f00 */
[----:B------:R-:W-:Y:S02]  /*0190*/  UIADD3 UR9, UPT, UPT, -UR4, URZ, URZ ;  /* 0x000000ff04097290 */ /* 0x000fe4000fffe1ff */
[----:B-1----:R-:W-:-:S04]  /*01a0*/  UIADD3 UR5, UP1, UPT, UR6, 0x8, URZ ;  /* 0x0000000806057890 */ /* 0x002fc8000ff3e0ff */
[----:B------:R-:W-:-:S12]  /*01b0*/  UIADD3.X UR6, UPT, UPT, URZ, UR7, URZ, UP1, !UPT ;  /* 0x00000007ff067290 */ /* 0x000fd80008ffe4ff */
.L_x_2:
[----:B------:R-:W-:Y:S02]  /*01c0*/  MOV R12, UR5 ;  /* 0x00000005000c7c02 */ /* 0x000fe40008000f00 */
[----:B------:R-:W-:-:S03]  /*01d0*/  MOV R13, UR6 ;  /* 0x00000006000d7c02 */ /* 0x000fc60008000f00 */
[----:B------:R-:W-:-:S05]  /*01e0*/  IMAD.WIDE R12, R0, 0x4, R12 ;  /* 0x00000004000c7825 */ /* 0x000fca00078e020c */
[----:B0-----:R-:W2:Y:S04]  /*01f0*/  LDG.E R2, desc[UR12][R12.64+-0x8] ;  /* 0xfffff80c0c027981 */ /* 0x001ea8000c1e1900 */
[----:B------:R-:W3:Y:S04]  /*0200*/  LDG.E R14, desc[UR12][R12.64+-0x4] ;  /* 0xfffffc0c0c0e7981 */ /* 0x000ee8000c1e1900 */
[----:B------:R-:W4:Y:S04]  /*0210*/  LDG.E R11, desc[UR12][R12.64] ;  /* 0x0000000c0c0b7981 */ /* 0x000f28000c1e1900 */
[----:B------:R0:W5:Y:S01]  /*0220*/  LDG.E R10, desc[UR12][R12.64+0x4] ;  /* 0x0000040c0c0a7981 */ /* 0x000162000c1e1900 */
[----:B------:R-:W-:Y:S01]  /*0230*/  MOV R8, 0x3bbb989d ;  /* 0x3bbb989d00087802 */ /* 0x000fe20000000f00 */
[----:B------:R-:W-:Y:S01]  /*0240*/  UIADD3 UR9, UPT, UPT, UR9, 0x4, URZ ;  /* 0x0000000409097890 */ /* 0x000fe2000fffe0ff */
[----:B------:R-:W-:-:S02]  /*0250*/  MOV R7, 0x437c0000 ;  /* 0x437c000000077802 */ /* 0x000fc40000000f00 */
[----:B------:R-:W-:Y:S01]  /*0260*/  IADD3 R0, PT, PT, R0, 0x4, RZ ;  /* 0x0000000400007810 */ /* 0x000fe20007ffe0ff */
[----:B------:R-:W-:Y:S01]  /*0270*/  UISETP.NE.AND UP1, UPT, UR9, URZ, UPT ;  /* 0x000000ff0900728c */ /* 0x000fe2000bf25270 */
[----:B--2---:R-:W-:-:S04]  /*0280*/  FMNMX R19, R2, R5, !PT ;  /* 0x0000000502137209 */ /* 0x004fc80007800000 */
[C---:B---3--:R-:W-:Y:S01]  /*0290*/  FMNMX R20, R19.reuse, R14, !PT ;  /* 0x0000000e13147209 */ /* 0x048fe20007800000 */
[----:B------:R-:W-:Y:S01]  /*02a0*/  FADD R5, -R19, R5 ;  /* 0x0000000513057221 */ /* 0x000fe20000000100 */
[----:B------:R-:W-:Y:S02]  /*02b0*/  FADD R21, R2, -R19 ;  /* 0x8000001302157221 */ /* 0x000fe40000000000 */
[----:B----4-:R-:W-:Y:S01]  /*02c0*/  FMNMX R18, R20, R11, !PT ;  /* 0x0000000b14127209 */ /* 0x010fe20007800000 */
[-C--:B------:R-:W-:Y:S01]  /*02d0*/  FFMA.SAT R6, R5, R8.reuse, 0.5 ;  /* 0x3f00000005067423 */ /* 0x080fe20000002008 */
[--C-:B------:R-:W-:Y:S01]  /*02e0*/  FADD R19, R19, -R20.reuse ;  /* 0x8000001413137221 */ /* 0x100fe20000000000 */
[----:B------:R-:W-:Y:S02]  /*02f0*/  FADD R17, R14, -R20 ;  /* 0x800000140e117221 */ /* 0x000fe40000000000 */
[----:B------:R-:W-:Y:S01]  /*0300*/  FFMA.RM R15, R6, R7, 12582913 ;  /* 0x4b400001060f7423 */ /* 0x000fe20000004007 */
[-C--:B------:R-:W-:Y:S01]  /*0310*/  FFMA.SAT R6, R21, R8.reuse, 0.5 ;  /* 0x3f00000015067423 */ /* 0x080fe20000002008 */
[----:B------:R-:W-:-:S02]  /*0320*/  FFMA.SAT R14, R17, R8, 0.5 ;  /* 0x3f000000110e7423 */ /* 0x000fc40000002008 */
[----:B------:R-:W-:Y:S01]  /*0330*/  FADD R2, R15, -12583039 ;  /* 0xcb40007f0f027421 */ /* 0x000fe20000000000 */
[-C--:B------:R-:W-:Y:S01]  /*0340*/  FFMA.RM R9, R6, R7.reuse, 12582913 ;  /* 0x4b40000106097423 */ /* 0x080fe20000004007 */
[----:B------:R-:W-:Y:S01]  /*0350*/  FFMA.SAT R6, R19, R8, 0.5 ;  /* 0x3f00000013067423 */ /* 0x000fe20000002008 */
[----:B------:R-:W-:Y:S01]  /*0360*/  SHF.L.U32 R23, R15, 0x17, RZ ;  /* 0x000000170f177819 */ /* 0x000fe200000006ff */
[C---:B------:R-:W-:Y:S02]  /*0370*/  FFMA R2, R5.reuse, 1.4426950216293334961, -R2 ;  /* 0x3fb8aa3b05027823 */ /* 0x040fe40000000802 */
[----:B0-----:R-:W-:Y:S02]  /*0380*/  FFMA.RM R13, R6, R7, 12582913 ;  /* 0x4b400001060d7423 */ /* 0x001fe40000004007 */
[----:B------:R-:W-:Y:S01]  /*0390*/  FFMA R16, R5, 1.925963033500011079e-08, R2 ;  /* 0x32a5706005107823 */ /* 0x000fe20000000002 */
[----:B------:R-:W-:Y:S01]  /*03a0*/  FADD R2, R9, -12583039 ;  /* 0xcb40007f09027421 */ /* 0x000fe20000000000 */
[----:B------:R-:W-:Y:S01]  /*03b0*/  FADD R12, R13, -12583039 ;  /* 0xcb40007f0d0c7421 */ /* 0x000fe20000000000 */
[----:B-----5:R-:W-:-:S02]  /*03c0*/  FMNMX R5, R18, R10, !PT ;  /* 0x0000000a12057209 */ /* 0x020fc40007800000 */
[----:B------:R-:W-:Y:S01]  /*03d0*/  FFMA R2, R21, 1.4426950216293334961, -R2 ;  /* 0x3fb8aa3b15027823 */ /* 0x000fe20000000802 */
[----:B------:R-:W0:Y:S01]  /*03e0*/  MUFU.EX2 R16, R16 ;  /* 0x0000001000107308 */ /* 0x000e220000000800 */
[----:B------:R-:W-:Y:S01]  /*03f0*/  FFMA R12, R19, 1.4426950216293334961, -R12 ;  /* 0x3fb8aa3b130c7823 */ /* 0x000fe2000000080c */
[----:B------:R-:W-:Y:S01]  /*0400*/  SHF.L.U32 R13, R13, 0x17, RZ ;  /* 0x000000170d0d7819 */ /* 0x000fe200000006ff */
[----:B------:R-:W-:Y:S01]  /*0410*/  FFMA R6, R21, 1.925963033500011079e-08, R2 ;  /* 0x32a5706015067823 */ /* 0x000fe20000000002 */
[-C--:B------:R-:W-:Y:S01]  /*0420*/  FFMA.RM R2, R14, R7.reuse, 12582913 ;  /* 0x4b4000010e027423 */ /* 0x080fe20000004007 */
[----:B------:R-:W-:Y:S01]  /*0430*/  FADD R21, R20, -R18 ;  /* 0x8000001214157221 */ /* 0x000fe20000000000 */
[----:B------:R-:W-:Y:S01]  /*0440*/  FFMA R12, R19, 1.925963033500011079e-08, R12 ;  /* 0x32a57060130c7823 */ /* 0x000fe2000000000c */
[----:B------:R-:W-:Y:S01]  /*0450*/  FADD R19, R18, -R5 ;  /* 0x8000000512137221 */ /* 0x000fe20000000000 */
[----:B------:R-:W-:Y:S01]  /*0460*/  FADD R14, R2, -12583039 ;  /* 0xcb40007f020e7421 */ /* 0x000fe20000000000 */
[-C--:B------:R-:W-:Y:S01]  /*0470*/  FFMA.SAT R22, R21, R8.reuse, 0.5 ;  /* 0x3f00000015167423 */ /* 0x080fe20000002008 */
[----:B------:R-:W1:Y:S01]  /*0480*/  MUFU.EX2 R6, R6 ;  /* 0x0000000600067308 */ /* 0x000e620000000800 */
[----:B------:R-:W-:Y:S01]  /*0490*/  FFMA.SAT R24, R19, R8, 0.5 ;  /* 0x3f00000013187423 */ /* 0x000fe20000002008 */
[----:B------:R-:W-:Y:S01]  /*04a0*/  FFMA R20, R17, 1.4426950216293334961, -R14 ;  /* 0x3fb8aa3b11147823 */ /* 0x000fe2000000080e */
[----:B------:R-:W-:-:S03]  /*04b0*/  FFMA.RM R14, R22, R7, 12582913 ;  /* 0x4b400001160e7423 */ /* 0x000fc60000004007 */
[----:B------:R-:W-:Y:S01]  /*04c0*/  FFMA R20, R17, 1.925963033500011079e-08, R20 ;  /* 0x32a5706011147823 */ /* 0x000fe20000000014 */
[----:B------:R-:W-:Y:S01]  /*04d0*/  FADD R22, R14, -12583039 ;  /* 0xcb40007f0e167421 */ /* 0x000fe20000000000 */
[----:B------:R-:W-:Y:S01]  /*04e0*/  FADD R17, R11, -R18 ;  /* 0x800000120b117221 */ /* 0x000fe20000000000 */
[----:B0-----:R-:W-:Y:S01]  /*04f0*/  FMUL R16, R23, R16 ;  /* 0x0000001017107220 */ /* 0x001fe20000400000 */
[----:B------:R-:W0:Y:S01]  /*0500*/  MUFU.EX2 R12, R12 ;  /* 0x0000000c000c7308 */ /* 0x000e220000000800 */
[----:B------:R-:W-:Y:S01]  /*0510*/  FFMA R22, R21, 1.4426950216293334961, -R22 ;  /* 0x3fb8aa3b15167823 */ /* 0x000fe20000000816 */
[----:B------:R-:W-:Y:S01]  /*0520*/  FFMA.SAT R18, R17, R8, 0.5 ;  /* 0x3f00000011127423 */ /* 0x000fe20000002008 */
[----:B------:R-:W-:Y:S01]  /*0530*/  FMUL R23, R16, R3 ;  /* 0x0000000310177220 */ /* 0x000fe20000400000 */
[-C--:B------:R-:W-:Y:S01]  /*0540*/  FFMA.RM R11, R24, R7.reuse, 12582913 ;  /* 0x4b400001180b7423 */ /* 0x080fe20000004007 */
[----:B------:R-:W-:Y:S01]  /*0550*/  FFMA R22, R21, 1.925963033500011079e-08, R22 ;  /* 0x32a5706015167823 */ /* 0x000fe20000000016 */
[----:B------:R-:W-:Y:S01]  /*0560*/  FFMA.RM R3, R18, R7, 12582913 ;  /* 0x4b40000112037423 */ /* 0x000fe20000004007 */
[----:B------:R-:W-:Y:S01]  /*0570*/  FADD R21, R10, -R5 ;  /* 0x800000050a157221 */ /* 0x000fe20000000000 */
[----:B------:R2:W3:Y:S01]  /*0580*/  MUFU.EX2 R15, R20 ;  /* 0x00000014000f7308 */ /* 0x0004e20000000800 */
[----:B------:R-:W-:Y:S01]  /*0590*/  FADD R24, R11, -12583039 ;  /* 0xcb40007f0b187421 */ /* 0x000fe20000000000 */
[----:B------:R-:W-:Y:S01]  /*05a0*/  FADD R18, R3, -12583039 ;  /* 0xcb40007f03127421 */ /* 0x000fe20000000000 */
[----:B------:R-:W-:-:S02]  /*05b0*/  SHF.L.U32 R10, R9, 0x17, RZ ;  /* 0x00000017090a7819 */ /* 0x000fc400000006ff */
[----:B------:R-:W-:Y:S01]  /*05c0*/  FFMA R24, R19, 1.4426950216293334961, -R24 ;  /* 0x3fb8aa3b13187823 */ /* 0x000fe20000000818 */
[----:B------:R-:W-:Y:S01]  /*05d0*/  FFMA R18, R17, 1.4426950216293334961, -R18 ;  /* 0x3fb8aa3b11127823 */ /* 0x000fe20000000812 */
[----:B------:R-:W-:Y:S01]  /*05e0*/  SHF.L.U32 R9, R2, 0x17, RZ ;  /* 0x0000001702097819 */ /* 0x000fe200000006ff */
[----:B------:R-:W4:Y:S01]  /*05f0*/  MUFU.EX2 R16, R22 ;  /* 0x0000001600107308 */ /* 0x000f220000000800 */
[----:B--2---:R-:W-:Y:S01]  /*0600*/  FFMA.SAT R20, R21, R8, 0.5 ;  /* 0x3f00000015147423 */ /* 0x004fe20000002008 */
[----:B-1----:R-:W-:Y:S01]  /*0610*/  FFMA R6, R10, R6, R23 ;  /* 0x000000060a067223 */ /* 0x002fe20000000017 */
[----:B------:R-:W-:Y:S01]  /*0620*/  FFMA R18, R17, 1.925963033500011079e-08, R18 ;  /* 0x32a5706011127823 */ /* 0x000fe20000000012 */
[----:B------:R-:W-:Y:S01]  /*0630*/  FFMA R24, R19, 1.925963033500011079e-08, R24 ;  /* 0x32a5706013187823 */ /* 0x000fe20000000018 */
[----:B------:R-:W-:Y:S01]  /*0640*/  FFMA.RM R7, R20, R7, 12582913 ;  /* 0x4b40000114077423 */ /* 0x000fe20000004007 */
[----:B0-----:R-:W-:Y:S01]  /*0650*/  FMUL R13, R13, R12 ;  /* 0x0000000c0d0d7220 */ /* 0x001fe20000400000 */
[----:B------:R-:W-:Y:S01]  /*0660*/  SHF.L.U32 R11, R11, 0x17, RZ ;  /* 0x000000170b0b7819 */ /* 0x000fe200000006ff */
[----:B------:R-:W0:Y:S01]  /*0670*/  MUFU.EX2 R8, R24 ;  /* 0x0000001800087308 */ /* 0x000e220000000800 */
[----:B------:R-:W-:Y:S01]  /*0680*/  FADD R10, R7, -12583039 ;  /* 0xcb40007f070a7421 */ /* 0x000fe20000000000 */
[----:B------:R-:W-:Y:S01]  /*0690*/  FMUL R6, R6, R13 ;  /* 0x0000000d06067220 */ /* 0x000fe20000400000 */
[----:B------:R-:W-:-:S02]  /*06a0*/  SHF.L.U32 R13, R14, 0x17, RZ ;  /* 0x000000170e0d7819 */ /* 0x000fc400000006ff */
[----:B------:R-:W-:Y:S01]  /*06b0*/  FFMA R10, R21, 1.4426950216293334961, -R10 ;  /* 0x3fb8aa3b150a7823 */ /* 0x000fe2000000080a */
[----:B---3--:R-:W-:Y:S01]  /*06c0*/  FFMA R6, R9, R15, R6 ;  /* 0x0000000f09067223 */ /* 0x008fe20000000006 */
[----:B------:R-:W-:Y:S01]  /*06d0*/  SHF.L.U32 R3, R3, 0x17, RZ ;  /* 0x0000001703037819 */ /* 0x000fe200000006ff */
[----:B------:R-:W1:Y:S01]  /*06e0*/  MUFU.EX2 R18, R18 ;  /* 0x0000001200127308 */ /* 0x000e620000000800 */
[----:B------:R-:W-:Y:S01]  /*06f0*/  FFMA R10, R21, 1.925963033500011079e-08, R10 ;  /* 0x32a57060150a7823 */ /* 0x000fe2000000000a */
[----:B----4-:R-:W-:Y:S01]  /*0700*/  FMUL R13, R13, R16 ;  /* 0x000000100d0d7220 */ /* 0x010fe20000400000 */
[----:B------:R-:W-:-:S03]  /*0710*/  SHF.L.U32 R2, R7, 0x17, RZ ;  /* 0x0000001707027819 */ /* 0x000fc600000006ff */
[----:B------:R-:W-:Y:S02]  /*0720*/  FMUL R6, R6, R13 ;  /* 0x0000000d06067220 */ /* 0x000fe40000400000 */
[----:B------:R-:W2:Y:S01]  /*0730*/  MUFU.EX2 R10, R10 ;  /* 0x0000000a000a7308 */ /* 0x000ea20000000800 */
[----:B0-----:R-:W-:Y:S01]  /*0740*/  FMUL R8, R11, R8 ;  /* 0x000000080b087220 */ /* 0x001fe20000400000 */
[----:B-1----:R-:W-:-:S04]  /*0750*/  FFMA R3, R3, R18, R6 ;  /* 0x0000001203037223 */ /* 0x002fc80000000006 */
[----:B------:R-:W-:-:S04]  /*0760*/  FMUL R3, R3, R8 ;  /* 0x0000000803037220 */ /* 0x000fc80000400000 */
[----:B--2---:R-:W-:Y:S01]  /*0770*/  FFMA R3, R2, R10, R3 ;  /* 0x0000000a02037223 */ /* 0x004fe20000000003 */
[----:B------:R-:W-:Y:S06]  /*0780*/  BRA.U UP1, `(.L_x_2) ;  /* 0xfffffff9018c7547 */ /* 0x000fec000b83ffff */
.L_x_1:
[----:B------:R-:W-:Y:S05]  /*0790*/  BRA.U !UP0, `(.L_x_0) ;  /* 0x0000000508447547 */ /* 0x000fea000b800000 */
[----:B------:R-:W1:Y:S01]  /*07a0*/  LDCU UR5, c[0x0][0x390] ;  /* 0x00007200ff0577ac */ /* 0x000e620008000800 */
[----:B------:R-:W-:Y:S02]  /*07b0*/  UISETP.NE.AND UP0, UPT, UR8, 0x1, UPT ;  /* 0x000000010800788c */ /* 0x000fe4000bf05270 */
[----:B-1----:R-:W-:-:S04]  /*07c0*/  ULOP3.LUT UR5, UR5, 0x1, URZ, 0xc0, !UPT ;  /* 0x0000000105057892 */ /* 0x002fc8000f8ec0ff */
[----:B------:R-:W-:-:S03]  /*07d0*/  UISETP.NE.U32.AND UP1, UPT, UR5, 0x1, UPT ;  /* 0x000000010500788c */ /* 0x000fc6000bf25070 */
[----:B------:R-:W-:Y:S08]  /*07e0*/  BRA.U !UP0, `(.L_x_3) ;  /* 0x0000000108c07547 */ /* 0x000ff0000b800000 */
[----:B------:R-:W1:Y:S01]  /*07f0*/  LDC.64 R6, c[0x0][0x380] ;  /* 0x0000e000ff067b82 */ /* 0x000e620000000a00 */
[----:B------:R-:W-:-:S05]  /*0800*/  IADD3 R9, PT, PT, R4, UR4, RZ ;  /* 0x0000000404097c10 */ /* 0x000fca000fffe0ff */
[----:B-1----:R-:W-:-:S05]  /*0810*/  IMAD.WIDE R6, R9, 0x4, R6 ;  /* 0x0000000409067825 */ /* 0x002fca00078e0206 */
[----:B0-----:R-:W2:Y:S04]  /*0820*/  LDG.E R0, desc[UR12][R6.64] ;  /* 0x0000000c06007981 */ /* 0x001ea8000c1e1900 */
[----:B------:R-:W3:Y:S01]  /*0830*/  LDG.E R12, desc[UR12][R6.64+0x4] ;  /* 0x0000040c060c7981 */ /* 0x000ee2000c1e1900 */
[----:B------:R-:W-:Y:S01]  /*0840*/  HFMA2 R13, -RZ, RZ, 0.96630859375, -0.0022525787353515625 ;  /* 0x3bbb989dff0d7431 */ /* 0x000fe200000001ff */
[----:B------:R-:W-:Y:S01]  /*0850*/  MOV R14, 0x437c0000 ;  /* 0x437c0000000e7802 */ /* 0x000fe20000000f00 */
[----:B------:R-:W-:Y:S01]  /*0860*/  UIADD3 UR4, UPT, UPT, UR4, 0x2, URZ ;  /* 0x0000000204047890 */ /* 0x000fe2000fffe0ff */
[----:B--2---:R-:W-:-:S05]  /*0870*/  FMNMX R8, R5, R0, !PT ;  /* 0x0000000005087209 */ /* 0x004fca0007800000 */
[--C-:B------:R-:W-:Y:S01]  /*0880*/  FADD R9, R5, -R8.reuse ;  /* 0x8000000805097221 */ /* 0x100fe20000000000 */
[----:B------:R-:W-:Y:S01]  /*0890*/  FADD R11, R0, -R8 ;  /* 0x80000008000b7221 */ /* 0x000fe20000000000 */
[C---:B---3--:R-:W-:Y:S02]  /*08a0*/  FMNMX R5, R8.reuse, R12, !PT ;  /* 0x0000000c08057209 */ /* 0x048fe40007800000 */
[-C--:B------:R-:W-:Y:S01]  /*08b0*/  FFMA.SAT R2, R9, R13.reuse, 0.5 ;  /* 0x3f00000009027423 */ /* 0x080fe2000000200d */
[----:B------:R-:W-:Y:S02]  /*08c0*/  FFMA.SAT R0, R11, R13, 0.5 ;  /* 0x3f0000000b007423 */ /* 0x000fe4000000200d */
[--C-:B------:R-:W-:Y:S01]  /*08d0*/  FADD R8, R8, -R5.reuse ;  /* 0x8000000508087221 */ /* 0x100fe20000000000 */
[-C--:B------:R-:W-:Y:S01]  /*08e0*/  FFMA.RM R2, R2, R14.reuse, 12582913 ;  /* 0x4b40000102027423 */ /* 0x080fe2000000400e */
[----:B------:R-:W-:Y:S01]  /*08f0*/  FFMA.RM R0, R0, R14, 12582913 ;  /* 0x4b40000100007423 */ /* 0x000fe2000000400e */
[----:B------:R-:W-:-:S02]  /*0900*/  FADD R12, R12, -R5 ;  /* 0x800000050c0c7221 */ /* 0x000fc40000000000 */
[----:B------:R-:W-:Y:S01]  /*0910*/  FADD R10, R2, -12583039 ;  /* 0xcb40007f020a7421 */ /* 0x000fe20000000000 */
[----:B------:R-:W-:Y:S01]  /*0920*/  FADD R6, R0, -12583039 ;  /* 0xcb40007f00067421 */ /* 0x000fe20000000000 */
[----:B------:R-:W-:Y:S02]  /*0930*/  SHF.L.U32 R2, R2, 0x17, RZ ;  /* 0x0000001702027819 */ /* 0x000fe400000006ff */
[----:B------:R-:W-:Y:S01]  /*0940*/  FFMA R10, R9, 1.4426950216293334961, -R10 ;  /* 0x3fb8aa3b090a7823 */ /* 0x000fe2000000080a */
[----:B------:R-:W-:-:S03]  /*0950*/  FFMA R6, R11, 1.4426950216293334961, -R6 ;  /* 0x3fb8aa3b0b067823 */ /* 0x000fc60000000806 */
[----:B------:R-:W-:Y:S01]  /*0960*/  FFMA R10, R9, 1.925963033500011079e-08, R10 ;  /* 0x32a57060090a7823 */ /* 0x000fe2000000000a */
[-C--:B------:R-:W-:Y:S01]  /*0970*/  FFMA.SAT R9, R8, R13.reuse, 0.5 ;  /* 0x3f00000008097423 */ /* 0x080fe2000000200d */
[----:B------:R-:W-:Y:S01]  /*0980*/  FFMA.SAT R13, R12, R13, 0.5 ;  /* 0x3f0000000c0d7423 */ /* 0x000fe2000000200d */
[----:B------:R-:W-:Y:S01]  /*0990*/  FFMA R6, R11, 1.925963033500011079e-08, R6 ;  /* 0x32a570600b067823 */ /* 0x000fe20000000006 */
[----:B------:R-:W0:Y:S01]  /*09a0*/  MUFU.EX2 R7, R10 ;  /* 0x0000000a00077308 */ /* 0x000e220000000800 */
[-C--:B------:R-:W-:Y:S01]  /*09b0*/  FFMA.RM R9, R9, R14.reuse, 12582913 ;  /* 0x4b40000109097423 */ /* 0x080fe2000000400e */
[----:B------:R-:W-:-:S03]  /*09c0*/  FFMA.RM R13, R13, R14, 12582913 ;  /* 0x4b4000010d0d7423 */ /* 0x000fc6000000400e */
[----:B------:R-:W-:Y:S01]  /*09d0*/  FADD R11, R9, -12583039 ;  /* 0xcb40007f090b7421 */ /* 0x000fe20000000000 */
[----:B------:R-:W-:Y:S01]  /*09e0*/  FADD R15, R13, -12583039 ;  /* 0xcb40007f0d0f7421 */ /* 0x000fe20000000000 */
[----:B------:R-:W-:Y:S01]  /*09f0*/  SHF.L.U32 R9, R9, 0x17, RZ ;  /* 0x0000001709097819 */ /* 0x000fe200000006ff */
[----:B------:R-:W1:Y:S01]  /*0a00*/  MUFU.EX2 R6, R6 ;  /* 0x0000000600067308 */ /* 0x000e620000000800 */
[----:B------:R-:W-:Y:S01]  /*0a10*/  FFMA R11, R8, 1.4426950216293334961, -R11 ;  /* 0x3fb8aa3b080b7823 */ /* 0x000fe2000000080b */
[----:B------:R-:W-:-:S03]  /*0a20*/  FFMA R15, R12, 1.4426950216293334961, -R15 ;  /* 0x3fb8aa3b0c0f7823 */ /* 0x000fc6000000080f */
[----:B------:R-:W-:Y:S01]  /*0a30*/  FFMA R11, R8, 1.925963033500011079e-08, R11 ;  /* 0x32a57060080b7823 */ /* 0x000fe2000000000b */
[----:B------:R-:W-:-:S03]  /*0a40*/  FFMA R15, R12, 1.925963033500011079e-08, R15 ;  /* 0x32a570600c0f7823 */ /* 0x000fc6000000000f */
[----:B------:R-:W2:Y:S01]  /*0a50*/  MUFU.EX2 R8, R11 ;  /* 0x0000000b00087308 */ /* 0x000ea20000000800 */
[----:B0-----:R-:W-:-:S04]  /*0a60*/  FMUL R2, R2, R7 ;  /* 0x0000000702027220 */ /* 0x001fc80000400000 */
[----:B------:R-:W-:Y:S01]  /*0a70*/  FMUL R2, R3, R2 ;  /* 0x0000000203027220 */ /* 0x000fe20000400000 */
[----:B------:R-:W-:Y:S02]  /*0a80*/  SHF.L.U32 R3, R0, 0x17, RZ ;  /* 0x0000001700037819 */ /* 0x000fe400000006ff */
[----:B------:R-:W0:Y:S03]  /*0a90*/  MUFU.EX2 R15, R15 ;  /* 0x0000000f000f7308 */ /* 0x000e260000000800 */
[----:B-1----:R-:W-:Y:S01]  /*0aa0*/  FFMA R2, R3, R6, R2 ;  /* 0x0000000603027223 */ /* 0x002fe20000000002 */
[----:B------:R-:W-:Y:S01]  /*0ab0*/  SHF.L.U32 R3, R13, 0x17, RZ ;  /* 0x000000170d037819 */ /* 0x000fe200000006ff */
[----:B--2---:R-:W-:-:S04]  /*0ac0*/  FMUL R9, R9, R8 ;  /* 0x0000000809097220 */ /* 0x004fc80000400000 */
[----:B------:R-:W-:-:S04]  /*0ad0*/  FMUL R2, R2, R9 ;  /* 0x0000000902027220 */ /* 0x000fc80000400000 */
[----:B0-----:R-:W-:-:S07]  /*0ae0*/  FFMA R3, R3, R15, R2 ;  /* 0x0000000f03037223 */ /* 0x001fce0000000002 */
.L_x_3:
[----:B------:R-:W-:Y:S05]  /*0af0*/  BRA.U UP1, `(.L_x_0) ;  /* 0x00000001016c7547 */ /* 0x000fea000b800000 */
[----:B------:R-:W1:Y:S01]  /*0b00*/  LDC.64 R6, c[0x0][0x380] ;  /* 0x0000e000ff067b82 */ /* 0x000e620000000a00 */
[----:B------:R-:W-:-:S05]  /*0b10*/  IADD3 R9, PT, PT, R4, UR4, RZ ;  /* 0x0000000404097c10 */ /* 0x000fca000fffe0ff */
[----:B-1----:R-:W-:-:S06]  /*0b20*/  IMAD.WIDE R6, R9, 0x4, R6 ;  /* 0x0000000409067825 */ /* 0x002fcc00078e0206 */
[----:B0-----:R-:W2:Y:S01]  /*0b30*/  LDG.E R6, desc[UR12][R6.64] ;  /* 0x0000000c06067981 */ /* 0x001ea2000c1e1900 */
[----:B------:R-:W-:Y:S01]  /*0b40*/  HFMA2 R9, -RZ, RZ, 0.96630859375, -0.0022525787353515625 ;  /* 0x3bbb989dff097431 */ /* 0x000fe200000001ff */
[----:B------:R-:W-:Y:S02]  /*0b50*/  MOV R11, 0x437c0000 ;  /* 0x437c0000000b7802 */ /* 0x000fe40000000f00 */
[----:B--2---:R-:W-:-:S05]  /*0b60*/  FMNMX R0, R5, R6, !PT ;  /* 0x0000000605007209 */ /* 0x004fca0007800000 */
[--C-:B------:R-:W-:Y:S01]  /*0b70*/  FADD R2, R5, -R0.reuse ;  /* 0x8000000005027221 */ /* 0x100fe20000000000 */
[----:B------:R-:W-:-:S03]  /*0b80*/  FADD R8, R6, -R0 ;  /* 0x8000000006087221 */ /* 0x000fc60000000000 */
[-C--:B------:R-:W-:Y:S01]  /*0b90*/  FFMA.SAT R5, R2, R9.reuse, 0.5 ;  /* 0x3f00000002057423 */ /* 0x080fe20000002009 */
[----:B------:R-:W-:-:S03]  /*0ba0*/  FFMA.SAT R10, R8, R9, 0.5 ;  /* 0x3f000000080a7423 */ /* 0x000fc60000002009 */
[-C--:B------:R-:W-:Y:S01]  /*0bb0*/  FFMA.RM R5, R5, R11.reuse, 12582913 ;  /* 0x4b40000105057423 */ /* 0x080fe2000000400b */
[----:B------:R-:W-:-:S03]  /*0bc0*/  FFMA.RM R10, R10, R11, 12582913 ;  /* 0x4b4000010a0a7423 */ /* 0x000fc6000000400b */
[C---:B------:R-:W-:Y:S01]  /*0bd0*/  FADD R9, R5.reuse, -12583039 ;  /* 0xcb40007f05097421 */ /* 0x040fe20000000000 */
[----:B------:R-:W-:Y:S01]  /*0be0*/  FADD R7, R10, -12583039 ;  /* 0xcb40007f0a077421 */ /* 0x000fe20000000000 */
[----:B------:R-:W-:Y:S02]  /*0bf0*/  SHF.L.U32 R5, R5, 0x17, RZ ;  /* 0x0000001705057819 */ /* 0x000fe400000006ff */
[----:B------:R-:W-:Y:S01]  /*0c00*/  FFMA R9, R2, 1.4426950216293334961, -R9 ;  /* 0x3fb8aa3b02097823 */ /* 0x000fe20000000809 */
[----:B------:R-:W-:Y:S01]  /*0c10*/  FFMA R7, R8, 1.4426950216293334961, -R7 ;  /* 0x3fb8aa3b08077823 */ /* 0x000fe20000000807 */
[----:B------:R-:W-:Y:S02]  /*0c20*/  SHF.L.U32 R11, R10, 0x17, RZ ;  /* 0x000000170a0b7819 */ /* 0x000fe400000006ff */
[----:B------:R-:W-:Y:S01]  /*0c30*/  FFMA R9, R2, 1.925963033500011079e-08, R9 ;  /* 0x32a5706002097823 */ /* 0x000fe20000000009 */
[----:B------:R-:W-:-:S03]  /*0c40*/  FFMA R7, R8, 1.925963033500011079e-08, R7 ;  /* 0x32a5706008077823 */ /* 0x000fc60000000007 */
[----:B------:R-:W0:Y:S08]  /*0c50*/  MUFU.EX2 R2, R9 ;  /* 0x0000000900027308 */ /* 0x000e300000000800 */
[----:B------:R-:W1:Y:S01]  /*0c60*/  MUFU.EX2 R7, R7 ;  /* 0x0000000700077308 */ /* 0x000e620000000800 */
[----:B0-----:R-:W-:Y:S01]  /*0c70*/  FMUL R2, R5, R2 ;  /* 0x0000000205027220 */ /* 0x001fe20000400000 */
[----:B------:R-:W-:-:S03]  /*0c80*/  MOV R5, R0 ;  /* 0x0000000000057202 */ /* 0x000fc60000000f00 */
[----:B------:R-:W-:-:S04]  /*0c90*/  FMUL R2, R3, R2 ;  /* 0x0000000203027220 */ /* 0x000fc80000400000 */
[----:B-1----:R-:W-:-:S07]  /*0ca0*/  FFMA R3, R11, R7, R2 ;  /* 0x000000070b037223 */ /* 0x002fce0000000002 */
.L_x_0:
[----:B------:R-:W1:Y:S02]  /*0cb0*/  LDC R0, c[0x0][0x390] ;  /* 0x0000e400ff007b82 */ /* 0x000e640000000800 */
[----:B-1----:R-:W-:-:S13]  /*0cc0*/  ISETP.GE.AND P0, PT, R0, 0x1, PT ;  /* 0x000000010000780c */ /* 0x002fda0003f06270 */
[----:B0-----:R-:W-:Y:S05]  /*0cd0*/  @!P0 EXIT ;  /* 0x000000000000894d */ /* 0x001fea0003800000 */
[C---:B------:R-:W-:Y:S01]  /*0ce0*/  ISETP.GE.U32.AND P0, PT, R0.reuse, 0x8, PT ;  /* 0x000000080000780c */ /* 0x040fe20003f06070 */
[----:B------:R-:W-:Y:S01]  /*0cf0*/  HFMA2 R7, -RZ, RZ, 0, 0 ;  /* 0x00000000ff077431 */ /* 0x000fe200000001ff */
[----:B------:R-:W-:-:S11]  /*0d00*/  LOP3.LUT R19, R0, 0x7, RZ, 0xc0, !PT ;  /* 0x0000000700137812 */ /* 0x000fd600078ec0ff */
[----:B------:R-:W-:Y:S05]  /*0d10*/  @!P0 BRA `(.L_x_4) ;  /* 0x0000000c00848947 */ /* 0x000fea0003800000 */
[----:B------:R-:W0:Y:S01]  /*0d20*/  LDCU.128 UR8, c[0x0][0x380] ;  /* 0x00007000ff0877ac */ /* 0x000e220008000c00 */
[----:B------:R-:W-:Y:S02]  /*0d30*/  LOP3.LUT R7, R0, 0x7ffffff8, RZ, 0xc0, !PT ;  /* 0x7ffffff800077812 */ /* 0x000fe400078ec0ff */
[----:B------:R-:W-:Y:S02]  /*0d40*/  MOV R18, R4 ;  /* 0x0000000400127202 */ /* 0x000fe40000000f00 */
[----:B------:R-:W-:Y:S01]  /*0d50*/  IADD3 R16, PT, PT, -R7, RZ, RZ ;  /* 0x000000ff07107210 */ /* 0x000fe20007ffe1ff */
[----:B0-----:R-:W-:Y:S02]  /*0d60*/  UIADD3 UR6, UP0, UPT, UR8, 0x10, URZ ;  /* 0x0000001008067890 */ /* 0x001fe4000ff1e0ff */
[----:B------:R-:W-:Y:S02]  /*0d70*/  UIADD3 UR4, UP1, UPT, UR10, 0x10, URZ ;  /* 0x000000100a047890 */ /* 0x000fe4000ff3e0ff */
[----:B------:R-:W-:-:S02]  /*0d80*/  UIADD3.X UR7, UPT, UPT, URZ, UR9, URZ, UP0, !UPT ;  /* 0x00000009ff077290 */ /* 0x000fc400087fe4ff */
[----:B------:R-:W-:-:S12]  /*0d90*/  UIADD3.X UR5, UPT, UPT, URZ, UR11, URZ, UP1, !UPT ;  /* 0x0000000bff057290 */ /* 0x000fd80008ffe4ff */
.L_x_21:
[----:B------:R-:W-:Y:S02]  /*0da0*/  MOV R14, UR6 ;  /* 0x00000006000e7c02 */ /* 0x000fe40008000f00 */
[----:B------:R-:W-:-:S03]  /*0db0*/  MOV R15, UR7 ;  /* 0x00000007000f7c02 */ /* 0x000fc60008000f00 */
[----:B------:R-:W-:-:S05]  /*0dc0*/  IMAD.WIDE R14, R18, 0x4, R14 ;  /* 0x00000004120e7825 */ /* 0x000fca00078e020e */
[----:B------:R-:W2:Y:S01]  /*0dd0*/  LDG.E R0, desc[UR12][R14.64+-0x10] ;  /* 0xfffff00c0e007981 */ /* 0x000ea2000c1e1900 */
[----:B0-----:R-:W-:Y:S01]  /*0de0*/  HFMA2 R11, -RZ, RZ, 3.7421875, 0 ;  /* 0x437c0000ff0b7431 */ /* 0x001fe200000001ff */
[----:B------:R-:W-:Y:S01]  /*0df0*/  MOV R9, 0x3bbb989d ;  /* 0x3bbb989d00097802 */ /* 0x000fe20000000f00 */
[----:B------:R-:W0:Y:S01]  /*0e00*/  MUFU.RCP R6, R3 ;  /* 0x0000000300067308 */ /* 0x000e220000001000 */
[----:B------:R-:W-:Y:S01]  /*0e10*/  MOV R10, UR4 ;  /* 0x00000004000a7c02 */ /* 0x000fe20008000f00 */
[----:B------:R-:W-:Y:S01]  /*0e20*/  BSSY.RECONVERGENT B2, `(.L_x_5) ;  /* 0x0000017000027945 */ /* 0x000fe20003800200 */
[----:B------:R-:W-:-:S04]  /*0e30*/  IADD3 R16, PT, PT, R16, 0x8, RZ ;  /* 0x0000000810107810 */ /* 0x000fc80007ffe0ff */
[----:B------:R-:W-:Y:S01]  /*0e40*/  ISETP.NE.AND P2, PT, R16, RZ, PT ;  /* 0x000000ff1000720c */ /* 0x000fe20003f45270 */
[----:B--2---:R-:W-:-:S04]  /*0e50*/  FADD R0, R0, -R5 ;  /* 0x8000000500007221 */ /* 0x004fc80000000000 */
[----:B------:R-:W-:-:S04]  /*0e60*/  FFMA.SAT R2, R0, R9, 0.5 ;  /* 0x3f00000000027423 */ /* 0x000fc80000002009 */
[----:B------:R-:W-:Y:S01]  /*0e70*/  FFMA.RM R2, R2, R11, 12582913 ;  /* 0x4b40000102027423 */ /* 0x000fe2000000400b */
[----:B0-----:R-:W-:-:S03]  /*0e80*/  FFMA R11, R6, -R3, 1 ;  /* 0x3f800000060b7423 */ /* 0x001fc60000000803 */
[----:B------:R-:W-:Y:S01]  /*0e90*/  FADD R9, R2, -12583039 ;  /* 0xcb40007f02097421 */ /* 0x000fe20000000000 */
[----:B------:R-:W-:Y:S01]  /*0ea0*/  FFMA R13, R6, R11, R6 ;  /* 0x0000000b060d7223 */ /* 0x000fe20000000006 */
[----:B------:R-:W-:Y:S02]  /*0eb0*/  MOV R11, UR5 ;  /* 0x00000005000b7c02 */ /* 0x000fe40008000f00 */
[----:B------:R-:W-:Y:S01]  /*0ec0*/  FFMA R9, R0, 1.4426950216293334961, -R9 ;  /* 0x3fb8aa3b00097823 */ /* 0x000fe20000000809 */
[----:B------:R-:W-:-:S04]  /*0ed0*/  IMAD.WIDE R10, R18, 0x4, R10 ;  /* 0x00000004120a7825 */ /* 0x000fc800078e020a */
[----:B------:R-:W-:Y:S01]  /*0ee0*/  FFMA R9, R0, 1.925963033500011079e-08, R9 ;  /* 0x32a5706000097823 */ /* 0x000fe20000000009 */
[----:B------:R-:W-:-:S05]  /*0ef0*/  SHF.L.U32 R0, R2, 0x17, RZ ;  /* 0x0000001702007819 */ /* 0x000fca00000006ff */
[----:B------:R-:W0:Y:S02]  /*0f00*/  MUFU.EX2 R9, R9 ;  /* 0x0000000900097308 */ /* 0x000e240000000800 */
[----:B0-----:R-:W-:-:S06]  /*0f10*/  FMUL R0, R0, R9 ;  /* 0x0000000900007220 */ /* 0x001fcc0000400000 */
[----:B------:R-:W0:Y:S01]  /*0f20*/  FCHK P0, R0, R3 ;  /* 0x0000000300007302 */ /* 0x000e220000000000 */
[----:B------:R-:W-:-:S04]  /*0f30*/  FFMA R2, R0, R13, RZ ;  /* 0x0000000d00027223 */ /* 0x000fc800000000ff */
[----:B------:R-:W-:-:S04]  /*0f40*/  FFMA R6, R2, -R3, R0 ;  /* 0x8000000302067223 */ /* 0x000fc80000000000 */
[----:B------:R-:W-:Y:S01]  /*0f50*/  FFMA R13, R13, R6, R2 ;  /* 0x000000060d0d7223 */ /* 0x000fe20000000002 */
[----:B0-----:R-:W-:Y:S06]  /*0f60*/  @!P0 BRA `(.L_x_6) ;  /* 0x0000000000088947 */ /* 0x001fec0003800000 */
[----:B------:R-:W-:-:S07]  /*0f70*/  MOV R2, 0xf90 ;  /* 0x00000f9000027802 */ /* 0x000fce0000000f00 */
[----:B------:R-:W-:Y:S05]  /*0f80*/  CALL.REL.NOINC `($__internal_0_$__cuda_sm3x_div_rn_noftz_f32_slowpath) ;  /* 0x0000001800447944 */ /* 0x000fea0003c00000 */
.L_x_6:
[----:B------:R-:W-:Y:S05]  /*0f90*/  BSYNC.RECONVERGENT B2 ;  /* 0x0000000000027941 */ /* 0x000fea0003800200 */
.L_x_5:
[----:B------:R0:W-:Y:S04]  /*0fa0*/  STG.E desc[UR12][R10.64+-0x10], R13 ;  /* 0xfffff00d0a007986 */ /* 0x0001e8000c10190c */
[----:B------:R-:W2:Y:S01]  /*0fb0*/  LDG.E R0, desc[UR12][R14.64+-0xc] ;  /* 0xfffff40c0e007981 */ /* 0x000ea2000c1e1900 */
[----:B------:R-:W-:Y:S01]  /*0fc0*/  HFMA2 R17, -RZ, RZ, 3.7421875, 0 ;  /* 0x437c0000ff117431 */ /* 0x000fe200000001ff */
[----:B------:R-:W-:Y:S01]  /*0fd0*/  MOV R9, 0x3bbb989d ;  /* 0x3bbb989d00097802 */ /* 0x000fe20000000f00 */
[----:B------:R-:W0:Y:S01]  /*0fe0*/  MUFU.RCP R6, R3 ;  /* 0x0000000300067308 */ /* 0x000e220000001000 */
[----:B------:R-:W-:Y:S01]  /*0ff0*/  BSSY.RECONVERGENT B2, `(.L_x_7) ;  /* 0x0000014000027945 */ /* 0x000fe20003800200 */
[----:B0-----:R-:W-:Y:S01]  /*1000*/  FFMA R13, R6, -R3, 1 ;  /* 0x3f800000060d7423 */ /* 0x001fe20000000803 */
[----:B--2---:R-:W-:-:S04]  /*1010*/  FADD R0, R0, -R5 ;  /* 0x8000000500007221 */ /* 0x004fc80000000000 */
[----:B------:R-:W-:-:S04]  /*1020*/  FFMA.SAT R2, R0, R9, 0.5 ;  /* 0x3f00000000027423 */ /* 0x000fc80000002009 */
[----:B------:R-:W-:-:S04]  /*1030*/  FFMA.RM R2, R2, R17, 12582913 ;  /* 0x4b40000102027423 */ /* 0x000fc80000004011 */
[C---:B------:R-:W-:Y:S01]  /*1040*/  FADD R9, R2.reuse, -12583039 ;  /* 0xcb40007f02097421 */ /* 0x040fe20000000000 */
[----:B------:R-:W-:-:S03]  /*1050*/  SHF.L.U32 R2, R2, 0x17, RZ ;  /* 0x0000001702027819 */ /* 0x000fc600000006ff */
[----:B------:R-:W-:-:S04]  /*1060*/  FFMA R9, R0, 1.4426950216293334961, -R9 ;  /* 0x3fb8aa3b00097823 */ /* 0x000fc80000000809 */
[----:B------:R-:W-:Y:S01]  /*1070*/  FFMA R9, R0, 1.925963033500011079e-08, R9 ;  /* 0x32a5706000097823 */ /* 0x000fe20000000009 */
[----:B------:R-:W-:-:S05]  /*1080*/  FFMA R0, R6, R13, R6 ;  /* 0x0000000d06007223 */ /* 0x000fca0000000006 */
[----:B------:R-:W0:Y:S02]  /*1090*/  MUFU.EX2 R9, R9 ;  /* 0x0000000900097308 */ /* 0x000e240000000800 */
[----:B0-----:R-:W-:-:S06]  /*10a0*/  FMUL R17, R2, R9 ;  /* 0x0000000902117220 */ /* 0x001fcc0000400000 */
[----:B------:R-:W0:Y:S01]  /*10b0*/  FCHK P0, R17, R3 ;  /* 0x0000000311007302 */ /* 0x000e220000000000 */
[----:B------:R-:W-:-:S04]  /*10c0*/  FFMA R2, R0, R17, RZ ;  /* 0x0000001100027223 */ /* 0x000fc800000000ff */
[----:B------:R-:W-:-:S04]  /*10d0*/  FFMA R13, R2, -R3, R17 ;  /* 0x80000003020d7223 */ /* 0x000fc80000000011 */
[----:B------:R-:W-:Y:S01]  /*10e0*/  FFMA R13, R0, R13, R2 ;  /* 0x0000000d000d7223 */ /* 0x000fe20000000002 */
[----:B0-----:R-:W-:Y:S06]  /*10f0*/  @!P0 BRA `(.L_x_8) ;  /* 0x00000000000c8947 */ /* 0x001fec0003800000 */
[----:B------:R-:W-:Y:S02]  /*1100*/  MOV R0, R17 ;  /* 0x0000001100007202 */ /* 0x000fe40000000f00 */
[----:B------:R-:W-:-:S07]  /*1110*/  MOV R2, 0x1130 ;  /* 0x0000113000027802 */ /* 0x000fce0000000f00 */
[----:B------:R-:W-:Y:S05]  /*1120*/  CALL.REL.NOINC `($__internal_0_$__cuda_sm3x_div_rn_noftz_f32_slowpath) ;  /* 0x0000001400dc7944 */ /* 0x000fea0003c00000 */
.L_x_8:
[----:B------:R-:W-:Y:S05]  /*1130*/  BSYNC.RECONVERGENT B2 ;  /* 0x0000000000027941 */ /* 0x000fea0003800200 */
.L_x_7:
        /* <DEDUP_REMOVED lines=25> */
.L_x_10:
[----:B------:R-:W-:Y:S05]  /*12d0*/  BSYNC.RECONVERGENT B2 ;  /* 0x0000000000027941 */ /* 0x000fea0003800200 */
.L_x_9:
        /* <DEDUP_REMOVED lines=25> */
.L_x_12:
[----:B------:R-:W-:Y:S05]  /*1470*/  BSYNC.RECONVERGENT B2 ;  /* 0x0000000000027941 */ /* 0x000fea0003800200 */
.L_x_11:
        /* <DEDUP_REMOVED lines=25> */
.L_x_14:
[----:B------:R-:W-:Y:S05]  /*1610*/  BSYNC.RECONVERGENT B2 ;  /* 0x0000000000027941 */ /* 0x000fea0003800200 */
.L_x_13:
        /* <DEDUP_REMOVED lines=25> */
.L_x_16:
[----:B------:R-:W-:Y:S05]  /*17b0*/  BSYNC.RECONVERGENT B2 ;  /* 0x0000000000027941 */ /* 0x000fea0003800200 */
.L_x_15:
        /* <DEDUP_REMOVED lines=25> */
.L_x_18:
[----:B------:R-:W-:Y:S05]  /*1950*/  BSYNC.RECONVERGENT B2 ;  /* 0x0000000000027941 */ /* 0x000fea0003800200 */
.L_x_17:
        /* <DEDUP_REMOVED lines=25> */
.L_x_20:
[----:B------:R-:W-:Y:S05]  /*1af0*/  BSYNC.RECONVERGENT B2 ;  /* 0x0000000000027941 */ /* 0x000fea0003800200 */
.L_x_19:
[----:B------:R0:W-:Y:S01]  /*1b00*/  STG.E desc[UR12][R10.64+0xc], R13 ;  /* 0x00000c0d0a007986 */ /* 0x0001e2000c10190c */
[----:B------:R-:W-:Y:S01]  /*1b10*/  IADD3 R18, PT, PT, R18, 0x8, RZ ;  /* 0x0000000812127810 */ /* 0x000fe20007ffe0ff */
[----:B------:R-:W-:Y:S06]  /*1b20*/  @P2 BRA `(.L_x_21) ;  /* 0xfffffff0009c2947 */ /* 0x000fec000383ffff */
.L_x_4:
[----:B------:R-:W-:-:S13]  /*1b30*/  ISETP.NE.AND P0, PT, R19, RZ, PT ;  /* 0x000000ff1300720c */ /* 0x000fda0003f05270 */
[----:B------:R-:W-:Y:S05]  /*1b40*/  @!P0 EXIT ;  /* 0x000000000000894d */ /* 0x000fea0003800000 */
[----:B------:R-:W1:Y:S01]  /*1b50*/  LDCU UR4, c[0x0][0x390] ;  /* 0x00007200ff0477ac */ /* 0x000e620008000800 */
[----:B------:R-:W-:Y:S01]  /*1b60*/  ISETP.GE.U32.AND P0, PT, R19, 0x4, PT ;  /* 0x000000041300780c */ /* 0x000fe20003f06070 */
[----:B-1----:R-:W-:-:S12]  /*1b70*/  ULOP3.LUT UR4, UR4, 0x3, URZ, 0xc0, !UPT ;  /* 0x0000000304047892 */ /* 0x002fd8000f8ec0ff */
[----:B------:R-:W-:Y:S05]  /*1b80*/  @!P0 BRA `(.L_x_22) ;  /* 0x0000000400b88947 */ /* 0x000fea0003800000 */
[----:B------:R-:W1:Y:S01]  /*1b90*/  LDC.64 R14, c[0x0][0x380] ;  /* 0x0000e000ff0e7b82 */ /* 0x000e620000000a00 */
[----:B0-----:R-:W-:-:S05]  /*1ba0*/  IADD3 R10, PT, PT, R4, R7, RZ ;  /* 0x00000007040a7210 */ /* 0x001fca0007ffe0ff */
[----:B-1----:R-:W-:-:S05]  /*1bb0*/  IMAD.WIDE R14, R10, 0x4, R14 ;  /* 0x000000040a0e7825 */ /* 0x002fca00078e020e */
[----:B------:R-:W2:Y:S01]  /*1bc0*/  LDG.E R0, desc[UR12][R14.64] ;  /* 0x0000000c0e007981 */ /* 0x000ea2000c1e1900 */
[----:B------:R-:W-:Y:S01]  /*1bd0*/  HFMA2 R11, -RZ, RZ, 3.7421875, 0 ;  /* 0x437c0000ff0b7431 */ /* 0x000fe200000001ff */
[----:B------:R-:W-:Y:S01]  /*1be0*/  MOV R9, 0x3bbb989d ;  /* 0x3bbb989d00097802 */ /* 0x000fe20000000f00 */
[----:B------:R-:W0:Y:S01]  /*1bf0*/  MUFU.RCP R6, R3 ;  /* 0x0000000300067308 */ /* 0x000e220000001000 */
[----:B------:R-:W-:Y:S01]  /*1c00*/  BSSY.RECONVERGENT B2, `(.L_x_23) ;  /* 0x0000014000027945 */ /* 0x000fe20003800200 */
[----:B--2---:R-:W-:-:S04]  /*1c10*/  FADD R0, R0, -R5 ;  /* 0x8000000500007221 */ /* 0x004fc80000000000 */
[----:B------:R-:W-:-:S04]  /*1c20*/  FFMA.SAT R2, R0, R9, 0.5 ;  /* 0x3f00000000027423 */ /* 0x000fc80000002009 */
[----:B------:R-:W-:Y:S01]  /*1c30*/  FFMA.RM R2, R2, R11, 12582913 ;  /* 0x4b40000102027423 */ /* 0x000fe2000000400b */
[----:B0-----:R-:W-:-:S03]  /*1c40*/  FFMA R11, R6, -R3, 1 ;  /* 0x3f800000060b7423 */ /* 0x001fc60000000803 */
        /* <DEDUP_REMOVED lines=15> */
.L_x_24:
[----:B------:R-:W-:Y:S05]  /*1d40*/  BSYNC.RECONVERGENT B2 ;  /* 0x0000000000027941 */ /* 0x000fea0003800200 */
.L_x_23:
[----:B------:R-:W0:Y:S02]  /*1d50*/  LDC.64 R8, c[0x0][0x388] ;  /* 0x0000e200ff087b82 */ /* 0x000e240000000a00 */
[----:B0-----:R-:W-:-:S05]  /*1d60*/  IMAD.WIDE R10, R10, 0x4, R8 ;  /* 0x000000040a0a7825 */ /* 0x001fca00078e0208 */
        /* <DEDUP_REMOVED lines=25> */
.L_x_26:
[----:B------:R-:W-:Y:S05]  /*1f00*/  BSYNC.RECONVERGENT B2 ;  /* 0x0000000000027941 */ /* 0x000fea0003800200 */
.L_x_25:
        /* <DEDUP_REMOVED lines=25> */
.L_x_28:
[----:B------:R-:W-:Y:S05]  /*20a0*/  BSYNC.RECONVERGENT B2 ;  /* 0x0000000000027941 */ /* 0x000fea0003800200 */
.L_x_27:
        /* <DEDUP_REMOVED lines=25> */
.L_x_30:
[----:B------:R-:W-:Y:S05]  /*2240*/  BSYNC.RECONVERGENT B2 ;  /* 0x0000000000027941 */ /* 0x000fea0003800200 */
.L_x_29:
[----:B------:R1:W-:Y:S01]  /*2250*/  STG.E desc[UR12][R10.64+0xc], R13 ;  /* 0x00000c0d0a007986 */ /* 0x0003e2000c10190c */
[----:B------:R-:W-:-:S07]  /*2260*/  IADD3 R7, PT, PT, R7, 0x4, RZ ;  /* 0x0000000407077810 */ /* 0x000fce0007ffe0ff */
.L_x_22:
[----:B------:R-:W-:-:S13]  /*2270*/  ISETP.NE.AND P0, PT, RZ, UR4, PT ;  /* 0x00000004ff007c0c */ /* 0x000fda000bf05270 */
[----:B------:R-:W-:Y:S05]  /*2280*/  @!P0 EXIT ;  /* 0x000000000000894d */ /* 0x000fea0003800000 */
[----:B------:R-:W-:-:S09]  /*2290*/  UISETP.NE.AND UP0, UPT, UR4, 0x1, UPT ;  /* 0x000000010400788c */ /* 0x000fd2000bf05270 */
[----:B------:R-:W-:Y:S05]  /*22a0*/  BRA.U !UP0, `(.L_x_31) ;  /* 0x0000000108e87547 */ /* 0x000fea000b800000 */
[----:B------:R-:W2:Y:S01]  /*22b0*/  LDC.64 R14, c[0x0][0x380] ;  /* 0x0000e000ff0e7b82 */ /* 0x000ea20000000a00 */
[----:B01----:R-:W-:-:S05]  /*22c0*/  IADD3 R10, PT, PT, R4, R7, RZ ;  /* 0x00000007040a7210 */ /* 0x003fca0007ffe0ff */
[----:B--2---:R-:W-:-:S05]  /*22d0*/  IMAD.WIDE R14, R10, 0x4, R14 ;  /* 0x000000040a0e7825 */ /* 0x004fca00078e020e */
        /* <DEDUP_REMOVED lines=24> */
.L_x_33:
[----:B------:R-:W-:Y:S05]  /*2460*/  BSYNC.RECONVERGENT B2 ;  /* 0x0000000000027941 */ /* 0x000fea0003800200 */
.L_x_32:
        /* <DEDUP_REMOVED lines=27> */
.L_x_35:
[----:B------:R-:W-:Y:S05]  /*2620*/  BSYNC.RECONVERGENT B2 ;  /* 0x0000000000027941 */ /* 0x000fea0003800200 */
.L_x_34:
[----:B------:R2:W-:Y:S01]  /*2630*/  STG.E desc[UR12][R10.64+0x4], R13 ;  /* 0x0000040d0a007986 */ /* 0x0005e2000c10190c */
[----:B------:R-:W-:-:S07]  /*2640*/  IADD3 R7, PT, PT, R7, 0x2, RZ ;  /* 0x0000000207077810 */ /* 0x000fce0007ffe0ff */
.L_x_31:
[----:B------:R-:W3:Y:S02]  /*2650*/  LDC R0, c[0x0][0x390] ;  /* 0x0000e400ff007b82 */ /* 0x000ee40000000800 */
[----:B---3--:R-:W-:-:S04]  /*2660*/  LOP3.LUT R0, R0, 0x1, RZ, 0xc0, !PT ;  /* 0x0000000100007812 */ /* 0x008fc800078ec0ff */
[----:B------:R-:W-:-:S13]  /*2670*/  ISETP.NE.U32.AND P0, PT, R0, 0x1, PT ;  /* 0x000000010000780c */ /* 0x000fda0003f05070 */
[----:B------:R-:W-:Y:S05]  /*2680*/  @P0 EXIT ;  /* 0x000000000000094d */ /* 0x000fea0003800000 */
[----:B------:R-:W3:Y:S01]  /*2690*/  LDC.64 R8, c[0x0][0x380] ;  /* 0x0000e000ff087b82 */ /* 0x000ee20000000a00 */
[----:B------:R-:W-:-:S05]  /*26a0*/  IADD3 R4, PT, PT, R4, R7, RZ ;  /* 0x0000000704047210 */ /* 0x000fca0007ffe0ff */
[----:B---3--:R-:W-:-:S06]  /*26b0*/  IMAD.WIDE R6, R4, 0x4, R8 ;  /* 0x0000000404067825 */ /* 0x008fcc00078e0208 */
[----:B------:R3:W4:Y:S01]  /*26c0*/  LDG.E R6, desc[UR12][R6.64] ;  /* 0x0000000c06067981 */ /* 0x000722000c1e1900 */
[----:B------:R-:W-:Y:S01]  /*26d0*/  HFMA2 R9, -RZ, RZ, 3.7421875, 0 ;  /* 0x437c0000ff097431 */ /* 0x000fe200000001ff */
[----:B------:R-:W-:Y:S01]  /*26e0*/  MOV R0, 0x3bbb989d ;  /* 0x3bbb989d00007802 */ /* 0x000fe20000000f00 */
[----:B012---:R-:W3:Y:S01]  /*26f0*/  MUFU.RCP R10, R3 ;  /* 0x00000003000a7308 */ /* 0x007ee20000001000 */
[----:B------:R-:W-:Y:S01]  /*2700*/  BSSY.RECONVERGENT B2, `(.L_x_36) ;  /* 0x0000015000027945 */ /* 0x000fe20003800200 */
[----:B---3--:R-:W-:Y:S01]  /*2710*/  FFMA R7, R10, -R3, 1 ;  /* 0x3f8000000a077423 */ /* 0x008fe20000000803 */
[----:B----4-:R-:W-:-:S04]  /*2720*/  FADD R5, R6, -R5 ;  /* 0x8000000506057221 */ /* 0x010fc80000000000 */
[----:B------:R-:W-:-:S04]  /*2730*/  FFMA.SAT R0, R5, R0, 0.5 ;  /* 0x3f00000005007423 */ /* 0x000fc80000002000 */
[----:B------:R-:W-:-:S04]  /*2740*/  FFMA.RM R0, R0, R9, 12582913 ;  /* 0x4b40000100007423 */ /* 0x000fc80000004009 */
[C---:B------:R-:W-:Y:S01]  /*2750*/  FADD R2, R0.reuse, -12583039 ;  /* 0xcb40007f00027421 */ /* 0x040fe20000000000 */
[----:B------:R-:W-:-:S03]  /*2760*/  SHF.L.U32 R0, R0, 0x17, RZ ;  /* 0x0000001700007819 */ /* 0x000fc600000006ff */
[----:B------:R-:W-:-:S04]  /*2770*/  FFMA R2, R5, 1.4426950216293334961, -R2 ;  /* 0x3fb8aa3b05027823 */ /* 0x000fc80000000802 */
[----:B------:R-:W-:-:S04]  /*2780*/  FFMA R2, R5, 1.925963033500011079e-08, R2 ;  /* 0x32a5706005027823 */ /* 0x000fc80000000002 */
[----:B------:R-:W0:Y:S02]  /*2790*/  MUFU.EX2 R5, R2 ;  /* 0x0000000200057308 */ /* 0x000e240000000800 */
[----:B0-----:R-:W-:Y:S01]  /*27a0*/  FMUL R8, R0, R5 ;  /* 0x0000000500087220 */ /* 0x001fe20000400000 */
[----:B------:R-:W-:-:S05]  /*27b0*/  FFMA R0, R10, R7, R10 ;  /* 0x000000070a007223 */ /* 0x000fca000000000a */
        /* <DEDUP_REMOVED lines=8> */
[----:B------:R-:W-:-:S07]  /*2840*/  MOV R7, R13 ;  /* 0x0000000d00077202 */ /* 0x000fce0000000f00 */
.L_x_37:
[----:B------:R-:W-:Y:S05]  /*2850*/  BSYNC.RECONVERGENT B2 ;  /* 0x0000000000027941 */ /* 0x000fea0003800200 */
.L_x_36:
[----:B------:R-:W0:Y:S02]  /*2860*/  LDC.64 R2, c[0x0][0x388] ;  /* 0x0000e200ff027b82 */ /* 0x000e240000000a00 */
[----:B0-----:R-:W-:-:S05]  /*2870*/  IMAD.WIDE R4, R4, 0x4, R2 ;  /* 0x0000000404047825 */ /* 0x001fca00078e0202 */
[----:B------:R-:W-:Y:S01]  /*2880*/  STG.E desc[UR12][R4.64], R7 ;  /* 0x0000000704007986 */ /* 0x000fe2000c10190c */
[----:B------:R-:W-:Y:S05]  /*2890*/  EXIT ;  /* 0x000000000000794d */ /* 0x000fea0003800000 */
        .weak           $__internal_0_$__cuda_sm3x_div_rn_noftz_f32_slowpath
        .type           $__internal_0_$__cuda_sm3x_div_rn_noftz_f32_slowpath,@function
        .size           $__internal_0_$__cuda_sm3x_div_rn_noftz_f32_slowpath,(.L_x_50 - $__internal_0_$__cuda_sm3x_div_rn_noftz_f32_slowpath)
$__internal_0_$__cuda_sm3x_div_rn_noftz_f32_slowpath:
[----:B------:R-:W-:Y:S01]  /*28a0*/  SHF.R.U32.HI R6, RZ, 0x17, R3 ;  /* 0x00000017ff067819 */ /* 0x000fe20000011603 */
[----:B------:R-:W-:Y:S01]  /*28b0*/  BSSY.RECONVERGENT B0, `(.L_x_38) ;  /* 0x0000063000007945 */ /* 0x000fe20003800200 */
[----:B------:R-:W-:Y:S02]  /*28c0*/  SHF.R.U32.HI R9, RZ, 0x17, R0 ;  /* 0x00000017ff097819 */ /* 0x000fe40000011600 */
[----:B------:R-:W-:Y:S02]  /*28d0*/  LOP3.LUT R6, R6, 0xff, RZ, 0xc0, !PT ;  /* 0x000000ff06067812 */ /* 0x000fe400078ec0ff */
[----:B------:R-:W-:Y:S02]  /*28e0*/  LOP3.LUT R9, R9, 0xff, RZ, 0xc0, !PT ;  /* 0x000000ff09097812 */ /* 0x000fe400078ec0ff */
[----:B------:R-:W-:Y:S02]  /*28f0*/  IADD3 R12, PT, PT, R6, -0x1, RZ ;  /* 0xffffffff060c7810 */ /* 0x000fe40007ffe0ff */
[----:B------:R-:W-:-:S02]  /*2900*/  IADD3 R13, PT, PT, R9, -0x1, RZ ;  /* 0xffffffff090d7810 */ /* 0x000fc40007ffe0ff */
[----:B------:R-:W-:Y:S02]  /*2910*/  ISETP.GT.U32.AND P0, PT, R12, 0xfd, PT ;  /* 0x000000fd0c00780c */ /* 0x000fe40003f04070 */
[----:B------:R-:W-:Y:S02]  /*2920*/  MOV R17, R3 ;  /* 0x0000000300117202 */ /* 0x000fe40000000f00 */
[----:B------:R-:W-:-:S13]  /*2930*/  ISETP.GT.U32.OR P0, PT, R13, 0xfd, P0 ;  /* 0x000000fd0d00780c */ /* 0x000fda0000704470 */
[----:B------:R-:W-:Y:S01]  /*2940*/  @!P0 MOV R8, RZ ;  /* 0x000000ff00088202 */ /* 0x000fe20000000f00 */
[----:B------:R-:W-:Y:S06]  /*2950*/  @!P0 BRA `(.L_x_39) ;  /* 0x00000000005c8947 */ /* 0x000fec0003800000 */
[----:B------:R-:W-:Y:S02]  /*2960*/  FSETP.GTU.FTZ.AND P0, PT, |R0|, +INF , PT ;  /* 0x7f8000000000780b */ /* 0x000fe40003f1c200 */
[----:B------:R-:W-:-:S04]  /*2970*/  FSETP.GTU.FTZ.AND P1, PT, |R3|, +INF , PT ;  /* 0x7f8000000300780b */ /* 0x000fc80003f3c200 */
[----:B------:R-:W-:-:S13]  /*2980*/  PLOP3.LUT P0, PT, P0, P1, PT, 0xf8, 0x8f ;  /* 0x00000000008f781c */ /* 0x000fda0000703f70 */
[----:B------:R-:W-:Y:S05]  /*2990*/  @P0 BRA `(.L_x_40) ;  /* 0x00000004004c0947 */ /* 0x000fea0003800000 */
[----:B------:R-:W-:-:S13]  /*29a0*/  LOP3.LUT P0, RZ, R17, 0x7fffffff, R0, 0xc8, !PT ;  /* 0x7fffffff11ff7812 */ /* 0x000fda000780c800 */
[----:B------:R-:W-:Y:S05]  /*29b0*/  @!P0 BRA `(.L_x_41) ;  /* 0x00000004003c8947 */ /* 0x000fea0003800000 */
[C---:B------:R-:W-:Y:S02]  /*29c0*/  FSETP.NEU.FTZ.AND P3, PT, |R0|.reuse, +INF , PT ;  /* 0x7f8000000000780b */ /* 0x040fe40003f7d200 */
[----:B------:R-:W-:Y:S02]  /*29d0*/  FSETP.NEU.FTZ.AND P1, PT, |R3|, +INF , PT ;  /* 0x7f8000000300780b */ /* 0x000fe40003f3d200 */
[----:B------:R-:W-:-:S11]  /*29e0*/  FSETP.NEU.FTZ.AND P0, PT, |R0|, +INF , PT ;  /* 0x7f8000000000780b */ /* 0x000fd60003f1d200 */
[----:B------:R-:W-:Y:S05]  /*29f0*/  @!P1 BRA !P3, `(.L_x_41) ;  /* 0x00000004002c9947 */ /* 0x000fea0005800000 */
[----:B------:R-:W-:-:S04]  /*2a00*/  LOP3.LUT P3, RZ, R0, 0x7fffffff, RZ, 0xc0, !PT ;  /* 0x7fffffff00ff7812 */ /* 0x000fc8000786c0ff */
[----:B------:R-:W-:-:S13]  /*2a10*/  PLOP3.LUT P1, PT, P1, P3, PT, 0x2f, 0xf2 ;  /* 0x0000000000f2781c */ /* 0x000fda0000f26577 */
[----:B------:R-:W-:Y:S05]  /*2a20*/  @P1 BRA `(.L_x_42) ;  /* 0x0000000400181947 */ /* 0x000fea0003800000 */
[----:B------:R-:W-:-:S04]  /*2a30*/  LOP3.LUT P1, RZ, R17, 0x7fffffff, RZ, 0xc0, !PT ;  /* 0x7fffffff11ff7812 */ /* 0x000fc8000782c0ff */
[----:B------:R-:W-:-:S13]  /*2a40*/  PLOP3.LUT P0, PT, P0, P1, PT, 0x2f, 0xf2 ;  /* 0x0000000000f2781c */ /* 0x000fda0000702577 */
[----:B------:R-:W-:Y:S05]  /*2a50*/  @P0 BRA `(.L_x_43) ;  /* 0x0000000400000947 */ /* 0x000fea0003800000 */
[----:B------:R-:W-:Y:S02]  /*2a60*/  ISETP.GE.AND P0, PT, R13, RZ, PT ;  /* 0x000000ff0d00720c */ /* 0x000fe40003f06270 */
[----:B------:R-:W-:-:S11]  /*2a70*/  ISETP.GE.AND P1, PT, R12, RZ, PT ;  /* 0x000000ff0c00720c */ /* 0x000fd60003f26270 */
[----:B------:R-:W-:Y:S01]  /*2a80*/  @P0 MOV R8, RZ ;  /* 0x000000ff00080202 */ /* 0x000fe20000000f00 */
[----:B------:R-:W-:Y:S01]  /*2a90*/  @!P0 FFMA R0, R0, 1.84467440737095516160e+19, RZ ;  /* 0x5f80000000008823 */ /* 0x000fe200000000ff */
[----:B------:R-:W-:Y:S01]  /*2aa0*/  @!P0 MOV R8, 0xffffffc0 ;  /* 0xffffffc000088802 */ /* 0x000fe20000000f00 */
[----:B------:R-:W-:-:S03]  /*2ab0*/  @!P1 FFMA R17, R3, 1.84467440737095516160e+19, RZ ;  /* 0x5f80000003119823 */ /* 0x000fc600000000ff */
[----:B------:R-:W-:-:S07]  /*2ac0*/  @!P1 IADD3 R8, PT, PT, R8, 0x40, RZ ;  /* 0x0000004008089810 */ /* 0x000fce0007ffe0ff */
.L_x_39:
[----:B------:R-:W-:Y:S01]  /*2ad0*/  LEA R12, R6, 0xc0800000, 0x17 ;  /* 0xc0800000060c7811 */ /* 0x000fe200078eb8ff */
[----:B------:R-:W-:Y:S01]  /*2ae0*/  BSSY.RECONVERGENT B1, `(.L_x_44) ;  /* 0x0000036000017945 */ /* 0x000fe20003800200 */
[----:B------:R-:W-:Y:S02]  /*2af0*/  IADD3 R9, PT, PT, R9, -0x7f, RZ ;  /* 0xffffff8109097810 */ /* 0x000fe40007ffe0ff */
[----:B------:R-:W-:-:S03]  /*2b00*/  IADD3 R21, PT, PT, -R12, R17, RZ ;  /* 0x000000110c157210 */ /* 0x000fc60007ffe1ff */
[----:B------:R-:W-:Y:S01]  /*2b10*/  IMAD R0, R9, -0x800000, R0 ;  /* 0xff80000009007824 */ /* 0x000fe200078e0200 */
[----:B------:R-:W0:Y:S01]  /*2b20*/  MUFU.RCP R12, R21 ;  /* 0x00000015000c7308 */ /* 0x000e220000001000 */
[----:B------:R-:W-:Y:S01]  /*2b30*/  FADD.FTZ R13, -R21, -RZ ;  /* 0x800000ff150d7221 */ /* 0x000fe20000010100 */
[----:B------:R-:W-:-:S04]  /*2b40*/  IADD3 R9, PT, PT, R9, 0x7f, -R6 ;  /* 0x0000007f09097810 */ /* 0x000fc80007ffe806 */
[----:B------:R-:W-:Y:S01]  /*2b50*/  IADD3 R9, PT, PT, R9, R8, RZ ;  /* 0x0000000809097210 */ /* 0x000fe20007ffe0ff */
[----:B0-----:R-:W-:-:S04]  /*2b60*/  FFMA R17, R12, R13, 1 ;  /* 0x3f8000000c117423 */ /* 0x001fc8000000000d */
[----:B------:R-:W-:-:S04]  /*2b70*/  FFMA R17, R12, R17, R12 ;  /* 0x000000110c117223 */ /* 0x000fc8000000000c */
[----:B------:R-:W-:-:S04]  /*2b80*/  FFMA R12, R0, R17, RZ ;  /* 0x00000011000c7223 */ /* 0x000fc800000000ff */
[----:B------:R-:W-:-:S04]  /*2b90*/  FFMA R20, R13, R12, R0 ;  /* 0x0000000c0d147223 */ /* 0x000fc80000000000 */
[----:B------:R-:W-:-:S04]  /*2ba0*/  FFMA R20, R17, R20, R12 ;  /* 0x0000001411147223 */ /* 0x000fc8000000000c */
[----:B------:R-:W-:-:S04]  /*2bb0*/  FFMA R13, R13, R20, R0 ;  /* 0x000000140d0d7223 */ /* 0x000fc80000000000 */
[----:B------:R-:W-:-:S05]  /*2bc0*/  FFMA R0, R17, R13, R20 ;  /* 0x0000000d11007223 */ /* 0x000fca0000000014 */
[----:B------:R-:W-:-:S04]  /*2bd0*/  SHF.R.U32.HI R6, RZ, 0x17, R0 ;  /* 0x00000017ff067819 */ /* 0x000fc80000011600 */
[----:B------:R-:W-:-:S04]  /*2be0*/  LOP3.LUT R6, R6, 0xff, RZ, 0xc0, !PT ;  /* 0x000000ff06067812 */ /* 0x000fc800078ec0ff */
[----:B------:R-:W-:-:S04]  /*2bf0*/  IADD3 R6, PT, PT, R6, R9, RZ ;  /* 0x0000000906067210 */ /* 0x000fc80007ffe0ff */
[----:B------:R-:W-:-:S04]  /*2c00*/  IADD3 R8, PT, PT, R6, -0x1, RZ ;  /* 0xffffffff06087810 */ /* 0x000fc80007ffe0ff */
[----:B------:R-:W-:-:S13]  /*2c10*/  ISETP.GE.U32.AND P0, PT, R8, 0xfe, PT ;  /* 0x000000fe0800780c */ /* 0x000fda0003f06070 */
[----:B------:R-:W-:Y:S05]  /*2c20*/  @!P0 BRA `(.L_x_45) ;  /* 0x0000000000808947 */ /* 0x000fea0003800000 */
[----:B------:R-:W-:-:S13]  /*2c30*/  ISETP.GT.AND P0, PT, R6, 0xfe, PT ;  /* 0x000000fe0600780c */ /* 0x000fda0003f04270 */
[----:B------:R-:W-:Y:S05]  /*2c40*/  @P0 BRA `(.L_x_46) ;  /* 0x00000000006c0947 */ /* 0x000fea0003800000 */
[----:B------:R-:W-:-:S13]  /*2c50*/  ISETP.GE.AND P0, PT, R6, 0x1, PT ;  /* 0x000000010600780c */ /* 0x000fda0003f06270 */
[----:B------:R-:W-:Y:S05]  /*2c60*/  @P0 BRA `(.L_x_47) ;  /* 0x0000000000740947 */ /* 0x000fea0003800000 */
[----:B------:R-:W-:Y:S02]  /*2c70*/  ISETP.GE.AND P0, PT, R6, -0x18, PT ;  /* 0xffffffe80600780c */ /* 0x000fe40003f06270 */
[----:B------:R-:W-:-:S11]  /*2c80*/  LOP3.LUT R0, R0, 0x80000000, RZ, 0xc0, !PT ;  /* 0x8000000000007812 */ /* 0x000fd600078ec0ff */
[----:B------:R-:W-:Y:S05]  /*2c90*/  @!P0 BRA `(.L_x_47) ;  /* 0x0000000000688947 */ /* 0x000fea0003800000 */
[CCC-:B------:R-:W-:Y:S01]  /*2ca0*/  FFMA.RZ R8, R17.reuse, R13.reuse, R20.reuse ;  /* 0x0000000d11087223 */ /* 0x1c0fe2000000c014 */
[CCC-:B------:R-:W-:Y:S01]  /*2cb0*/  FFMA.RP R9, R17.reuse, R13.reuse, R20.reuse ;  /* 0x0000000d11097223 */ /* 0x1c0fe20000008014 */
[----:B------:R-:W-:Y:S01]  /*2cc0*/  FFMA.RM R20, R17, R13, R20 ;  /* 0x0000000d11147223 */ /* 0x000fe20000004014 */
[----:B------:R-:W-:Y:S02]  /*2cd0*/  IADD3 R12, PT, PT, R6, 0x20, RZ ;  /* 0x00000020060c7810 */ /* 0x000fe40007ffe0ff */
[----:B------:R-:W-:Y:S02]  /*2ce0*/  LOP3.LUT R8, R8, 0x7fffff, RZ, 0xc0, !PT ;  /* 0x007fffff08087812 */ /* 0x000fe400078ec0ff */
[----:B------:R-:W-:Y:S02]  /*2cf0*/  ISETP.NE.AND P3, PT, R6, RZ, PT ;  /* 0x000000ff0600720c */ /* 0x000fe40003f65270 */
[----:B------:R-:W-:Y:S02]  /*2d00*/  LOP3.LUT R13, R8, 0x800000, RZ, 0xfc, !PT ;  /* 0x00800000080d7812 */ /* 0x000fe400078efcff */
[----:B------:R-:W-:-:S02]  /*2d10*/  ISETP.NE.AND P1, PT, R6, RZ, PT ;  /* 0x000000ff0600720c */ /* 0x000fc40003f25270 */
[----:B------:R-:W-:Y:S02]  /*2d20*/  IADD3 R6, PT, PT, -R6, RZ, RZ ;  /* 0x000000ff06067210 */ /* 0x000fe40007ffe1ff */
[----:B------:R-:W-:Y:S02]  /*2d30*/  SHF.L.U32 R12, R13, R12, RZ ;  /* 0x0000000c0d0c7219 */ /* 0x000fe400000006ff */
[----:B------:R-:W-:Y:S02]  /*2d40*/  FSETP.NEU.FTZ.AND P0, PT, R9, R20, PT ;  /* 0x000000140900720b */ /* 0x000fe40003f1d000 */
[----:B------:R-:W-:Y:S02]  /*2d50*/  SEL R6, R6, RZ, P3 ;  /* 0x000000ff06067207 */ /* 0x000fe40001800000 */
[----:B------:R-:W-:Y:S02]  /*2d60*/  ISETP.NE.AND P1, PT, R12, RZ, P1 ;  /* 0x000000ff0c00720c */ /* 0x000fe40000f25270 */
[----:B------:R-:W-:-:S02]  /*2d70*/  SHF.R.U32.HI R6, RZ, R6, R13 ;  /* 0x00000006ff067219 */ /* 0x000fc4000001160d */
[----:B------:R-:W-:Y:S02]  /*2d80*/  PLOP3.LUT P0, PT, P0, P1, PT, 0xf8, 0x8f ;  /* 0x00000000008f781c */ /* 0x000fe40000703f70 */
[----:B------:R-:W-:Y:S02]  /*2d90*/  SHF.R.U32.HI R9, RZ, 0x1, R6 ;  /* 0x00000001ff097819 */ /* 0x000fe40000011606 */
[----:B------:R-:W-:-:S04]  /*2da0*/  SEL R8, RZ, 0x1, !P0 ;  /* 0x00000001ff087807 */ /* 0x000fc80004000000 */
[----:B------:R-:W-:-:S04]  /*2db0*/  LOP3.LUT R13, R8, 0x1, R9, 0xf8, !PT ;  /* 0x00000001080d7812 */ /* 0x000fc800078ef809 */
[----:B------:R-:W-:-:S04]  /*2dc0*/  LOP3.LUT R6, R13, R6, RZ, 0xc0, !PT ;  /* 0x000000060d067212 */ /* 0x000fc800078ec0ff */
[----:B------:R-:W-:-:S04]  /*2dd0*/  IADD3 R9, PT, PT, R9, R6, RZ ;  /* 0x0000000609097210 */ /* 0x000fc80007ffe0ff */
[----:B------:R-:W-:Y:S01]  /*2de0*/  LOP3.LUT R0, R9, R0, RZ, 0xfc, !PT ;  /* 0x0000000009007212 */ /* 0x000fe200078efcff */
[----:B------:R-:W-:Y:S06]  /*2df0*/  BRA `(.L_x_47) ;  /* 0x0000000000107947 */ /* 0x000fec0003800000 */
.L_x_46:
[----:B------:R-:W-:-:S04]  /*2e00*/  LOP3.LUT R0, R0, 0x80000000, RZ, 0xc0, !PT ;  /* 0x8000000000007812 */ /* 0x000fc800078ec0ff */
[----:B------:R-:W-:Y:S01]  /*2e10*/  LOP3.LUT R0, R0, 0x7f800000, RZ, 0xfc, !PT ;  /* 0x7f80000000007812 */ /* 0x000fe200078efcff */
[----:B------:R-:W-:Y:S06]  /*2e20*/  BRA `(.L_x_47) ;  /* 0x0000000000047947 */ /* 0x000fec0003800000 */
.L_x_45:
[----:B------:R-:W-:-:S07]  /*2e30*/  LEA R0, R9, R0, 0x17 ;  /* 0x0000000009007211 */ /* 0x000fce00078eb8ff */
.L_x_47:
[----:B------:R-:W-:Y:S05]  /*2e40*/  BSYNC.RECONVERGENT B1 ;  /* 0x0000000000017941 */ /* 0x000fea0003800200 */
.L_x_44:
[----:B------:R-:W-:Y:S05]  /*2e50*/  BRA `(.L_x_48) ;  /* 0x0000000000207947 */ /* 0x000fea0003800000 */
.L_x_43:
[----:B------:R-:W-:-:S04]  /*2e60*/  LOP3.LUT R0, R17, 0x80000000, R0, 0x48, !PT ;  /* 0x8000000011007812 */ /* 0x000fc800078e4800 */
[----:B------:R-:W-:Y:S01]  /*2e70*/  LOP3.LUT R0, R0, 0x7f800000, RZ, 0xfc, !PT ;  /* 0x7f80000000007812 */ /* 0x000fe200078efcff */
[----:B------:R-:W-:Y:S06]  /*2e80*/  BRA `(.L_x_48) ;  /* 0x0000000000147947 */ /* 0x000fec0003800000 */
.L_x_42:
[----:B------:R-:W-:Y:S01]  /*2e90*/  LOP3.LUT R0, R17, 0x80000000, R0, 0x48, !PT ;  /* 0x8000000011007812 */ /* 0x000fe200078e4800 */
[----:B------:R-:W-:Y:S06]  /*2ea0*/  BRA `(.L_x_48) ;  /* 0x00000000000c7947 */ /* 0x000fec0003800000 */
.L_x_41:
[----:B------:R-:W0:Y:S01]  /*2eb0*/  MUFU.RSQ R0, -QNAN ;  /* 0xffc0000000007908 */ /* 0x000e220000001400 */
[----:B------:R-:W-:Y:S05]  /*2ec0*/  BRA `(.L_x_48) ;  /* 0x0000000000047947 */ /* 0x000fea0003800000 */
.L_x_40:
[----:B------:R-:W-:-:S07]  /*2ed0*/  FADD.FTZ R0, R0, R3 ;  /* 0x0000000300007221 */ /* 0x000fce0000010000 */
.L_x_48:
[----:B------:R-:W-:Y:S05]  /*2ee0*/  BSYNC.RECONVERGENT B0 ;  /* 0x0000000000007941 */ /* 0x000fea0003800200 */
.L_x_38:
[----:B------:R-:W-:Y:S01]  /*2ef0*/  HFMA2 R9, -RZ, RZ, 0, 0 ;  /* 0x00000000ff097431 */ /* 0x000fe200000001ff */
[----:B------:R-:W-:Y:S02]  /*2f00*/  MOV R8, R2 ;  /* 0x0000000200087202 */ /* 0x000fe40000000f00 */
[----:B0-----:R-:W-:Y:S02]  /*2f10*/  MOV R13, R0 ;  /* 0x00000000000d7202 */ /* 0x001fe40000000f00 */
[----:B------:R-:W-:Y:S05]  /*2f20*/  RET.REL.NODEC R8 `(_Z21online_softmax_kernelPfS_i) ;  /* 0xffffffd008347950 */ /* 0x000fea0003c3ffff */
.L_x_49:
[----:B------:R-:W-:-:S00]  /*2f30*/  BRA `(.L_x_49) ;  /* 0xfffffffc00fc7947 */ /* 0x000fc0000383ffff */
[----:B------:R-:W-:-:S00]  /*2f40*/  NOP ;  /* 0x0000000000007918 */ /* 0x000fc00000000000 */
        /* <DEDUP_REMOVED lines=11> */
.L_x_50:


//--------------------- .nv.shared.reserved.0     --------------------------
	.section	.nv.shared.reserved.0,"aw",@nobits
	.weak		__nv_reservedSMEM_offset_0_alias
	.size		__nv_reservedSMEM_offset_0_alias, 0, 64
	.other		__nv_reservedSMEM_offset_0_alias,@"STO_CUDA_RESERVED_SHARED STV_DEFAULT"
__nv_reservedSMEM_offset_0_alias:
	.zero		0
	.zero		64


//--------------------- .nv.constant0._Z21online_softmax_kernelPfS_i --------------------------
	.section	.nv.constant0._Z21online_softmax_kernelPfS_i,"a",@progbits
	.sectionflags	@""
	.align	4
.nv.constant0._Z21online_softmax_kernelPfS_i:
	.zero		916


//--------------------- SYMBOLS --------------------------

	.type		.nv.reservedSmem.offset0,@object
	.size		.nv.reservedSmem.offset0,0x4
